// auto-generated by cutlass_sweep.gemm — config: {"arch": "sm_90", "cluster_m": 1, "cluster_n": 2, "dtype": "tf32", "stages": 3, "tile_k": 128, "tile_m": 64, "tile_n": 256}
#include "cutlass/cutlass.h"
#include "cutlass/gemm/collective/collective_builder.hpp"
#include "cutlass/gemm/device/gemm_universal_adapter.h"
#include "cutlass/gemm/kernel/gemm_universal.hpp"
#include "cutlass/epilogue/collective/collective_builder.hpp"

using ElemA = cutlass::tfloat32_t;
using ElemB = cutlass::tfloat32_t;
using ElemCD = cutlass::tfloat32_t;
using Acc  = float;
using TileShape    = cute::Shape<cute::_64, cute::_256, cute::_128>;
using ClusterShape = cute::Shape<cute::_1, cute::_2, cute::_1>;

using CollectiveEpilogue = typename cutlass::epilogue::collective::CollectiveBuilder<
    cutlass::arch::Sm90, cutlass::arch::OpClassTensorOp,
    TileShape, ClusterShape,
    cutlass::epilogue::collective::EpilogueTileAuto,
    Acc, Acc,
    ElemCD, cutlass::layout::RowMajor, 128 / cutlass::sizeof_bits<ElemCD>::value,
    ElemCD, cutlass::layout::RowMajor, 128 / cutlass::sizeof_bits<ElemCD>::value,
    cutlass::epilogue::collective::EpilogueScheduleAuto
  >::CollectiveOp;

using CollectiveMainloop = typename cutlass::gemm::collective::CollectiveBuilder<
    cutlass::arch::Sm90, cutlass::arch::OpClassTensorOp,
    ElemA, cutlass::layout::RowMajor, 128 / cutlass::sizeof_bits<ElemA>::value,
    ElemB, cutlass::layout::ColumnMajor, 128 / cutlass::sizeof_bits<ElemB>::value,
    Acc,
    TileShape, ClusterShape,
    cutlass::gemm::collective::StageCount<3>,
    cutlass::gemm::collective::KernelScheduleAuto
  >::CollectiveOp;

using GemmKernel = cutlass::gemm::kernel::GemmUniversal<
    cute::Shape<int,int,int,int>,
    CollectiveMainloop,
    CollectiveEpilogue
>;
using Gemm = cutlass::gemm::device::GemmUniversalAdapter<GemmKernel>;

// Force the device kernel symbol into the cubin without needing a host main.
auto* _anchor = &cutlass::device_kernel<GemmKernel>;


// ===== COMPILED SASS (sm_90a) =====

	.target	sm_90a

	.elftype	@"ET_EXEC"


//--------------------- .note.nv.tkinfo           --------------------------
	.section	.note.nv.tkinfo,"",@"SHT_NOTE"
	.sectionflags	@"SHF_NOTE_NV_TKINFO"
	.tkinfo
        /*0018*/ 	.word	0x00000002
        /*0030*/ 	.string	""
        /*0030*/ 	.string	"ptxas"
        /*0030*/ 	.string	"Cuda compilation tools, release 13.0, V13.0.88"
        /*0030*/ 	.string	"Build cuda_13.0.r13.0/compiler.36424714_0"
        /*0030*/ 	.string	"-arch sm_90a -m 64 "



//--------------------- .note.nv.cuinfo           --------------------------
	.section	.note.nv.cuinfo,"",@"SHT_NOTE"
	.sectionflags	@"SHF_NOTE_NV_CUINFO"
        /*0018*/ 	.short	0x0002
        /*001a*/ 	.short	0x005a
        /*001c*/ 	.short	0x0082
	.zero		2


//--------------------- .nv.info                  --------------------------
	.section	.nv.info,"",@"SHT_CUDA_INFO"
	.align	4


	//----- nvinfo : EIATTR_REGCOUNT
	.align		4
        /*0000*/ 	.byte	0x04, 0x2f
        /*0002*/ 	.short	(.L_15 - .L_14)
	.align		4
.L_14:
        /*0004*/ 	.word	index@(_ZN7cutlass13device_kernelINS_4gemm6kernel13GemmUniversalIN4cute5tupleIJiiiiEEENS1_10collective13CollectiveMmaINS1_34MainloopSm90TmaGmmaWarpSpecializedILi3ENS5_IJNS4_1CILi1EEENSA_ILi2EEESB_EEENS1_32KernelTmaWarpSpecializedPingpongEEENS5_IJNSA_ILi64EEENSA_ILi256EEENSA_ILi128EEEEEENS_10tfloat32_tENS5_IJlSB_lEEESK_SL_NS4_8TiledMMAINS4_8MMA_AtomIJNS4_4SM904GMMA30MMA_64x256x8_F32TF32TF32_SS_TNILNSP_7ScaleInE1ELSR_1EEEEEENS4_6LayoutINS5_IJSB_SB_SB_EEENS5_IJNSA_ILi0EEESW_SW_EEEEENS5_IJNS4_10UnderscoreESZ_SZ_EEEEENS4_23SM90_TMA_LOAD_MULTICASTENS4_14ComposedLayoutINS4_7SwizzleILi3ELi4ELi3EEENS4_18smem_ptr_flag_bitsILi32EEENSU_INS5_IJNSA_ILi8EEENSA_ILi32EEEEEENS5_IJS19_SB_EEEEEEEvNS4_8identityENS4_13SM90_TMA_LOADES1D_vS1E_EENS_8epilogue10collective6detail29Sm90TmaWarpSpecializedAdapterINS1I_15DefaultEpilogueISK_SL_SL_NS1H_6thread17LinearCombinationISK_Li1EffLNS1M_9ScaleType4KindE0ELNS_15FloatRoundStyleE2ESK_EENS1_15EpilogueDefaultEEEEEvvEEEEvNT_6ParamsE)
        /*0008*/ 	.word	0x000000a8


	//----- nvinfo : EIATTR_FRAME_SIZE
	.align		4
.L_15:
        /*000c*/ 	.byte	0x04, 0x11
        /*000e*/ 	.short	(.L_17 - .L_16)
	.align		4
.L_16:
        /*0010*/ 	.word	index@(_ZN7cutlass13device_kernelINS_4gemm6kernel13GemmUniversalIN4cute5tupleIJiiiiEEENS1_10collective13CollectiveMmaINS1_34MainloopSm90TmaGmmaWarpSpecializedILi3ENS5_IJNS4_1CILi1EEENSA_ILi2EEESB_EEENS1_32KernelTmaWarpSpecializedPingpongEEENS5_IJNSA_ILi64EEENSA_ILi256EEENSA_ILi128EEEEEENS_10tfloat32_tENS5_IJlSB_lEEESK_SL_NS4_8TiledMMAINS4_8MMA_AtomIJNS4_4SM904GMMA30MMA_64x256x8_F32TF32TF32_SS_TNILNSP_7ScaleInE1ELSR_1EEEEEENS4_6LayoutINS5_IJSB_SB_SB_EEENS5_IJNSA_ILi0EEESW_SW_EEEEENS5_IJNS4_10UnderscoreESZ_SZ_EEEEENS4_23SM90_TMA_LOAD_MULTICASTENS4_14ComposedLayoutINS4_7SwizzleILi3ELi4ELi3EEENS4_18smem_ptr_flag_bitsILi32EEENSU_INS5_IJNSA_ILi8EEENSA_ILi32EEEEEENS5_IJS19_SB_EEEEEEEvNS4_8identityENS4_13SM90_TMA_LOADES1D_vS1E_EENS_8epilogue10collective6detail29Sm90TmaWarpSpecializedAdapterINS1I_15DefaultEpilogueISK_SL_SL_NS1H_6thread17LinearCombinationISK_Li1EffLNS1M_9ScaleType4KindE0ELNS_15FloatRoundStyleE2ESK_EENS1_15EpilogueDefaultEEEEEvvEEEEvNT_6ParamsE)
        /*0014*/ 	.word	0x00000008


	//----- nvinfo : EIATTR_MIN_STACK_SIZE
	.align		4
.L_17:
        /*0018*/ 	.byte	0x04, 0x12
        /*001a*/ 	.short	(.L_19 - .L_18)
	.align		4
.L_18:
        /*001c*/ 	.word	index@(_ZN7cutlass13device_kernelINS_4gemm6kernel13GemmUniversalIN4cute5tupleIJiiiiEEENS1_10collective13CollectiveMmaINS1_34MainloopSm90TmaGmmaWarpSpecializedILi3ENS5_IJNS4_1CILi1EEENSA_ILi2EEESB_EEENS1_32KernelTmaWarpSpecializedPingpongEEENS5_IJNSA_ILi64EEENSA_ILi256EEENSA_ILi128EEEEEENS_10tfloat32_tENS5_IJlSB_lEEESK_SL_NS4_8TiledMMAINS4_8MMA_AtomIJNS4_4SM904GMMA30MMA_64x256x8_F32TF32TF32_SS_TNILNSP_7ScaleInE1ELSR_1EEEEEENS4_6LayoutINS5_IJSB_SB_SB_EEENS5_IJNSA_ILi0EEESW_SW_EEEEENS5_IJNS4_10UnderscoreESZ_SZ_EEEEENS4_23SM90_TMA_LOAD_MULTICASTENS4_14ComposedLayoutINS4_7SwizzleILi3ELi4ELi3EEENS4_18smem_ptr_flag_bitsILi32EEENSU_INS5_IJNSA_ILi8EEENSA_ILi32EEEEEENS5_IJS19_SB_EEEEEEEvNS4_8identityENS4_13SM90_TMA_LOADES1D_vS1E_EENS_8epilogue10collective6detail29Sm90TmaWarpSpecializedAdapterINS1I_15DefaultEpilogueISK_SL_SL_NS1H_6thread17LinearCombinationISK_Li1EffLNS1M_9ScaleType4KindE0ELNS_15FloatRoundStyleE2ESK_EENS1_15EpilogueDefaultEEEEEvvEEEEvNT_6ParamsE)
        /*0020*/ 	.word	0x00000008
.L_19:


//--------------------- .nv.compat                --------------------------
	.section	.nv.compat,"",@"SHT_CUDA_COMPAT_INFO"
	.align	4
        /*0000*/ 	.byte	0x02, 0x09, 0x01, 0x00, 0x02, 0x02, 0x04, 0x00, 0x02, 0x05, 0x05, 0x00, 0x03, 0x07, 0x01, 0x01
        /*0010*/ 	.byte	0x02, 0x03, 0x01, 0x00, 0x02, 0x06, 0x01, 0x00, 0x04, 0x0b, 0x08, 0x00, 0x00, 0x00, 0x00, 0x00
        /*0020*/ 	.byte	0x00, 0x00, 0x00, 0x00


//--------------------- .nv.info._ZN7cutlass13device_kernelINS_4gemm6kernel13GemmUniversalIN4cute5tupleIJiiiiEEENS1_10collective13CollectiveMmaINS1_34MainloopSm90TmaGmmaWarpSpecializedILi3ENS5_IJNS4_1CILi1EEENSA_ILi2EEESB_EEENS1_32KernelTmaWarpSpecializedPingpongEEENS5_IJNSA_ILi64EEENSA_ILi256EEENSA_ILi128EEEEEENS_10tfloat32_tENS5_IJlSB_lEEESK_SL_NS4_8TiledMMAINS4_8MMA_AtomIJNS4_4SM904GMMA30MMA_64x256x8_F32TF32TF32_SS_TNILNSP_7ScaleInE1ELSR_1EEEEEENS4_6LayoutINS5_IJSB_SB_SB_EEENS5_IJNSA_ILi0EEESW_SW_EEEEENS5_IJNS4_10UnderscoreESZ_SZ_EEEEENS4_23SM90_TMA_LOAD_MULTICASTENS4_14ComposedLayoutINS4_7SwizzleILi3ELi4ELi3EEENS4_18smem_ptr_flag_bitsILi32EEENSU_INS5_IJNSA_ILi8EEENSA_ILi32EEEEEENS5_IJS19_SB_EEEEEEEvNS4_8identityENS4_13SM90_TMA_LOADES1D_vS1E_EENS_8epilogue10collective6detail29Sm90TmaWarpSpecializedAdapterINS1I_15DefaultEpilogueISK_SL_SL_NS1H_6thread17LinearCombinationISK_Li1EffLNS1M_9ScaleType4KindE0ELNS_15FloatRoundStyleE2ESK_EENS1_15EpilogueDefaultEEEEEvvEEEEvNT_6ParamsE --------------------------
	.section	.nv.info._ZN7cutlass13device_kernelINS_4gemm6kernel13GemmUniversalIN4cute5tupleIJiiiiEEENS1_10collective13CollectiveMmaINS1_34MainloopSm90TmaGmmaWarpSpecializedILi3ENS5_IJNS4_1CILi1EEENSA_ILi2EEESB_EEENS1_32KernelTmaWarpSpecializedPingpongEEENS5_IJNSA_ILi64EEENSA_ILi256EEENSA_ILi128EEEEEENS_10tfloat32_tENS5_IJlSB_lEEESK_SL_NS4_8TiledMMAINS4_8MMA_AtomIJNS4_4SM904GMMA30MMA_64x256x8_F32TF32TF32_SS_TNILNSP_7ScaleInE1ELSR_1EEEEEENS4_6LayoutINS5_IJSB_SB_SB_EEENS5_IJNSA_ILi0EEESW_SW_EEEEENS5_IJNS4_10UnderscoreESZ_SZ_EEEEENS4_23SM90_TMA_LOAD_MULTICASTENS4_14ComposedLayoutINS4_7SwizzleILi3ELi4ELi3EEENS4_18smem_ptr_flag_bitsILi32EEENSU_INS5_IJNSA_ILi8EEENSA_ILi32EEEEEENS5_IJS19_SB_EEEEEEEvNS4_8identityENS4_13SM90_TMA_LOADES1D_vS1E_EENS_8epilogue10collective6detail29Sm90TmaWarpSpecializedAdapterINS1I_15DefaultEpilogueISK_SL_SL_NS1H_6thread17LinearCombinationISK_Li1EffLNS1M_9ScaleType4KindE0ELNS_15FloatRoundStyleE2ESK_EENS1_15EpilogueDefaultEEEEEvvEEEEvNT_6ParamsE,"",@"SHT_CUDA_INFO"
	.sectionflags	@""
	.align	4


	//----- nvinfo : EIATTR_CUDA_API_VERSION
	.align		4
        /*0000*/ 	.byte	0x04, 0x37
        /*0002*/ 	.short	(.L_21 - .L_20)
.L_20:
        /*0004*/ 	.word	0x00000082


	//----- nvinfo : EIATTR_KPARAM_INFO
	.align		4
.L_21:
        /*0008*/ 	.byte	0x04, 0x17
        /*000a*/ 	.short	(.L_23 - .L_22)
.L_22:
        /*000c*/ 	.word	0x00000000
        /*0010*/ 	.short	0x0000
        /*0012*/ 	.short	0x0070
        /*0014*/ 	.byte	0x00, 0xf0, 0x01, 0x10


	//----- nvinfo : EIATTR_SPARSE_MMA_MASK
	.align		4
.L_23:
        /*0018*/ 	.byte	0x03, 0x50
        /*001a*/ 	.short	0x0000


	//----- nvinfo : EIATTR_MAXREG_COUNT
	.align		4
        /*001c*/ 	.byte	0x03, 0x1b
        /*001e*/ 	.short	0x00a8


	//----- nvinfo : EIATTR_NUM_BARRIERS
	.align		4
        /*0020*/ 	.byte	0x02, 0x4c
        /*0022*/ 	.byte	0x01
	.zero		1


	//----- nvinfo : EIATTR_EXTERNS
	.align		4
        /*0024*/ 	.byte	0x04, 0x0f
        /*0026*/ 	.short	(.L_25 - .L_24)


	//   ....[0]....
	.align		4
.L_24:
        /*0028*/ 	.word	index@(__assertfail)


	//----- nvinfo : EIATTR_ANNOTATIONS
	.align		4
.L_25:
        /*002c*/ 	.byte	0x04, 0x55
        /*002e*/ 	.short	(.L_27 - .L_26)


	//   ....[0]....
.L_26:
        /*0030*/ 	.word	0x00000001
        /*0034*/ 	.byte	0x20, 0x0d, 0x00, 0x00, 0x01, 0x00, 0x00, 0x00, 0xa0, 0xaa, 0x00, 0x00, 0x01, 0x00, 0x00, 0x00
        /*0044*/ 	.byte	0x40, 0xb9, 0x00, 0x00


	//----- nvinfo : EIATTR_MERCURY_ISA_VERSION
	.align		4
.L_27:
        /*0048*/ 	.byte	0x03, 0x5f
        /*004a*/ 	.short	0x0101


	//----- nvinfo : EIATTR_INT_WARP_WIDE_INSTR_OFFSETS
	.align		4
        /*004c*/ 	.byte	0x04, 0x31
        /*004e*/ 	.short	(.L_29 - .L_28)


	//   ....[0]....
.L_28:
        /*0050*/ 	.word	0x000004b0


	//   ....[1]....
        /*0054*/ 	.word	0x000004f0


	//   ....[2]....
        /*0058*/ 	.word	0x00000600


	//   ....[3]....
        /*005c*/ 	.word	0x00000620


	//   ....[4]....
        /*0060*/ 	.word	0x00000640


	//   ....[5]....
        /*0064*/ 	.word	0x00000660


	//   ....[6]....
        /*0068*/ 	.word	0x00000720


	//   ....[7]....
        /*006c*/ 	.word	0x00000760


	//   ....[8]....
        /*0070*/ 	.word	0x00002c00


	//----- nvinfo : EIATTR_COOP_GROUP_MASK_REGIDS
	.align		4
.L_29:
        /*0074*/ 	.byte	0x04, 0x29
        /*0076*/ 	.short	(.L_31 - .L_30)


	//   ....[0]....
.L_30:
        /*0078*/ 	.word	0xffffffff


	//   ....[1]....
        /*007c*/ 	.word	0xffffffff


	//   ....[2]....
        /*0080*/ 	.word	0xffffffff


	//   ....[3]....
        /*0084*/ 	.word	0xffffffff


	//   ....[4]....
        /*0088*/ 	.word	0xffffffff


	//   ....[5]....
        /*008c*/ 	.word	0xffffffff


	//   ....[6]....
        /*0090*/ 	.word	0xffffffff


	//----- nvinfo : EIATTR_COOP_GROUP_INSTR_OFFSETS
	.align		4
.L_31:
        /*0094*/ 	.byte	0x04, 0x28
        /*0096*/ 	.short	(.L_33 - .L_32)


	//   ....[0]....
.L_32:
        /*0098*/ 	.word	0x00000070


	//   ....[1]....
        /*009c*/ 	.word	0x00000080


	//   ....[2]....
        /*00a0*/ 	.word	0x00000140


	//   ....[3]....
        /*00a4*/ 	.word	0x000002b0


	//   ....[4]....
        /*00a8*/ 	.word	0x000002f0


	//   ....[5]....
        /*00ac*/ 	.word	0x000007b0


	//   ....[6]....
        /*00b0*/ 	.word	0x000008c0


	//----- nvinfo : EIATTR_REG_RECONFIG
	.align		4
.L_33:
        /*00b4*/ 	.byte	0x01, 0x54
	.zero		2


	//----- nvinfo : EIATTR_SYSCALL_OFFSETS
	.align		4
        /*00b8*/ 	.byte	0x04, 0x46
        /*00ba*/ 	.short	(.L_35 - .L_34)


	//   ....[0]....
.L_34:
        /*00bc*/ 	.word	0x00001750


	//----- nvinfo : EIATTR_MBARRIER_INSTR_OFFSETS
	.align		4
.L_35:
        /*00c0*/ 	.byte	0x04, 0x39
        /*00c2*/ 	.short	(.L_37 - .L_36)


	//   ....[0]....
.L_36:
        /*00c4*/ 	.word	0x00000240
        /*00c8*/ 	.word	0x000000ff
        /*00cc*/ 	.word	0x00000000
        /*00d0*/ 	.short	0x0100
        /*00d2*/ 	.byte	0x08
	.zero		1


	//   ....[1]....
        /*00d4*/ 	.word	0x00000250
        /*00d8*/ 	.word	0x000000ff
        /*00dc*/ 	.word	0x00000018
        /*00e0*/ 	.short	0x0100
        /*00e2*/ 	.byte	0x08
	.zero		1


	//   ....[2]....
        /*00e4*/ 	.word	0x00000260
        /*00e8*/ 	.word	0x000000ff
        /*00ec*/ 	.word	0x00000008
        /*00f0*/ 	.short	0x0100
        /*00f2*/ 	.byte	0x08
	.zero		1


	//   ....[3]....
        /*00f4*/ 	.word	0x00000270
        /*00f8*/ 	.word	0x000000ff
        /*00fc*/ 	.word	0x00000020
        /*0100*/ 	.short	0x0100
        /*0102*/ 	.byte	0x08
	.zero		1


	//   ....[4]....
        /*0104*/ 	.word	0x00000280
        /*0108*/ 	.word	0x000000ff
        /*010c*/ 	.word	0x00000010
        /*0110*/ 	.short	0x0100
        /*0112*/ 	.byte	0x08
	.zero		1


	//   ....[5]....
        /*0114*/ 	.word	0x00000290
        /*0118*/ 	.word	0x000000ff
        /*011c*/ 	.word	0x00000028
        /*0120*/ 	.short	0x0100
        /*0122*/ 	.byte	0x08
	.zero		1


	//   ....[6]....
        /*0124*/ 	.word	0x00000790
        /*0128*/ 	.word	0x000000ff
        /*012c*/ 	.word	0x00000060
        /*0130*/ 	.short	0x0100
        /*0132*/ 	.byte	0x08
	.zero		1


	//   ....[7]....
        /*0134*/ 	.word	0x00000820
        /*0138*/ 	.word	0x000000ff
        /*013c*/ 	.word	0x00000068
        /*0140*/ 	.short	0x0100
        /*0142*/ 	.byte	0x08
	.zero		1


	//   ....[8]....
        /*0144*/ 	.word	0x00000840
        /*0148*/ 	.word	0x000000ff
        /*014c*/ 	.word	0x00000040
        /*0150*/ 	.short	0x0100
        /*0152*/ 	.byte	0x09
	.zero		1


	//   ....[9]....
        /*0154*/ 	.word	0x00000850
        /*0158*/ 	.word	0x000000ff
        /*015c*/ 	.word	0x00000048
        /*0160*/ 	.short	0x0100
        /*0162*/ 	.byte	0x09
	.zero		1


	//   ....[10]....
        /*0164*/ 	.word	0x00000860
        /*0168*/ 	.word	0x000000ff
        /*016c*/ 	.word	0x00000050
        /*0170*/ 	.short	0x0100
        /*0172*/ 	.byte	0x09
	.zero		1


	//   ....[11]....
        /*0174*/ 	.word	0x00000870
        /*0178*/ 	.word	0x000000ff
        /*017c*/ 	.word	0x00000058
        /*0180*/ 	.short	0x0100
        /*0182*/ 	.byte	0x09
	.zero		1


	//   ....[12]....
        /*0184*/ 	.word	0x00001630
        /*0188*/ 	.word	0x0000009f
        /*018c*/ 	.word	0x00000000
        /*0190*/ 	.short	0x010a
        /*0192*/ 	.byte	0x2b
	.zero		1


	//   ....[13]....
        /*0194*/ 	.word	0x000017d0
        /*0198*/ 	.word	0x00000003
        /*019c*/ 	.word	0x00000000
        /*01a0*/ 	.short	0x010a
        /*01a2*/ 	.byte	0x3f
	.zero		1


	//   ....[14]....
        /*01a4*/ 	.word	0x00001830
        /*01a8*/ 	.word	0x00000003
        /*01ac*/ 	.word	0x00000000
        /*01b0*/ 	.short	0x010a
        /*01b2*/ 	.byte	0x3f
	.zero		1


	//   ....[15]....
        /*01b4*/ 	.word	0x000021d0
        /*01b8*/ 	.word	0x000000ff
        /*01bc*/ 	.word	0x00000000
        /*01c0*/ 	.short	0x010a
        /*01c2*/ 	.byte	0x04
	.zero		1


	//   ....[16]....
        /*01c4*/ 	.word	0x00002210
        /*01c8*/ 	.word	0x000000ff
        /*01cc*/ 	.word	0x00000000
        /*01d0*/ 	.short	0x010a
        /*01d2*/ 	.byte	0x04
	.zero		1


	//   ....[17]....
        /*01d4*/ 	.word	0x00002aa0
        /*01d8*/ 	.word	0x00000005
        /*01dc*/ 	.word	0x00000000
        /*01e0*/ 	.short	0x0101
        /*01e2*/ 	.byte	0x3f
	.zero		1


	//   ....[18]....
        /*01e4*/ 	.word	0x00002ba0
        /*01e8*/ 	.word	0x000000a0
        /*01ec*/ 	.word	0x00000000
        /*01f0*/ 	.short	0x0101
        /*01f2*/ 	.byte	0x2c
	.zero		1


	//   ....[19]....
        /*01f4*/ 	.word	0x00002ca0
        /*01f8*/ 	.word	0x00000003
        /*01fc*/ 	.word	0x00000000
        /*0200*/ 	.short	0x0101
        /*0202*/ 	.byte	0x3f
	.zero		1


	//   ....[20]....
        /*0204*/ 	.word	0x00002d60
        /*0208*/ 	.word	0x0000009f
        /*020c*/ 	.word	0x00000010
        /*0210*/ 	.short	0x010a
        /*0212*/ 	.byte	0x2b
	.zero		1


	//   ....[21]....
        /*0214*/ 	.word	0x0000aac0
        /*0218*/ 	.word	0x000000a2
        /*021c*/ 	.word	0x00000000
        /*0220*/ 	.short	0x0101
        /*0222*/ 	.byte	0x2c
	.zero		1


	//   ....[22]....
        /*0224*/ 	.word	0x0000b460
        /*0228*/ 	.word	0x0000000c
        /*022c*/ 	.word	0x00000018
        /*0230*/ 	.short	0x010a
        /*0232*/ 	.byte	0x3f
	.zero		1


	//   ....[23]....
        /*0234*/ 	.word	0x0000ba50
        /*0238*/ 	.word	0x00000004
        /*023c*/ 	.word	0x00000068
        /*0240*/ 	.short	0x0101
        /*0242*/ 	.byte	0x3f
	.zero		1


	//   ....[24]....
        /*0244*/ 	.word	0x0000c1d0
        /*0248*/ 	.word	0x00000007
        /*024c*/ 	.word	0x00000000
        /*0250*/ 	.short	0x010a
        /*0252*/ 	.byte	0x3f
	.zero		1


	//   ....[25]....
        /*0254*/ 	.word	0x0000c250
        /*0258*/ 	.word	0x00000009
        /*025c*/ 	.word	0x00000000
        /*0260*/ 	.short	0x010a
        /*0262*/ 	.byte	0x3f
	.zero		1


	//   ....[26]....
        /*0264*/ 	.word	0x0000c2e0
        /*0268*/ 	.word	0x00000003
        /*026c*/ 	.word	0x00000000
        /*0270*/ 	.short	0x010a
        /*0272*/ 	.byte	0x3f
	.zero		1


	//   ....[27]....
        /*0274*/ 	.word	0x0000c340
        /*0278*/ 	.word	0x000000a1
        /*027c*/ 	.word	0x00000000
        /*0280*/ 	.short	0x010a
        /*0282*/ 	.byte	0x3f
	.zero		1


	//   ....[28]....
        /*0284*/ 	.word	0x0000c390
        /*0288*/ 	.word	0x00000003
        /*028c*/ 	.word	0x00000000
        /*0290*/ 	.short	0x010a
        /*0292*/ 	.byte	0x3f
	.zero		1


	//   ....[29]....
        /*0294*/ 	.word	0x0000c3f0
        /*0298*/ 	.word	0x00000005
        /*029c*/ 	.word	0x00000000
        /*02a0*/ 	.short	0x010a
        /*02a2*/ 	.byte	0x3f
	.zero		1


	//   ....[30]....
        /*02a4*/ 	.word	0x0000c440
        /*02a8*/ 	.word	0x000000a1
        /*02ac*/ 	.word	0x00000010
        /*02b0*/ 	.short	0x010a
        /*02b2*/ 	.byte	0x3f
	.zero		1


	//   ....[31]....
        /*02b4*/ 	.word	0x0000c510
        /*02b8*/ 	.word	0x0000000c
        /*02bc*/ 	.word	0x00000018
        /*02c0*/ 	.short	0x010a
        /*02c2*/ 	.byte	0x3f
	.zero		1


	//   ....[32]....
        /*02c4*/ 	.word	0x0000c5e0
        /*02c8*/ 	.word	0x00000007
        /*02cc*/ 	.word	0x00000000
        /*02d0*/ 	.short	0x010a
        /*02d2*/ 	.byte	0x3f
	.zero		1


	//   ....[33]....
        /*02d4*/ 	.word	0x0000c630
        /*02d8*/ 	.word	0x00000009
        /*02dc*/ 	.word	0x00000000
        /*02e0*/ 	.short	0x010a
        /*02e2*/ 	.byte	0x3f
	.zero		1


	//----- nvinfo : EIATTR_NUM_MBARRIERS
	.align		4
.L_37:
        /*02e4*/ 	.byte	0x03, 0x38
        /*02e6*/ 	.short	0x000c


	//----- nvinfo : EIATTR_EXIT_INSTR_OFFSETS
	.align		4
        /*02e8*/ 	.byte	0x04, 0x1c
        /*02ea*/ 	.short	(.L_39 - .L_38)


	//   ....[0]....
.L_38:
        /*02ec*/ 	.word	0x00001360


	//   ....[1]....
        /*02f0*/ 	.word	0x000013c0


	//   ....[2]....
        /*02f4*/ 	.word	0x0000b150


	//   ....[3]....
        /*02f8*/ 	.word	0x0000b180


	//   ....[4]....
        /*02fc*/ 	.word	0x0000c330


	//----- nvinfo : EIATTR_MAX_THREADS
	.align		4
.L_39:
        /*0300*/ 	.byte	0x04, 0x05
        /*0302*/ 	.short	(.L_41 - .L_40)
.L_40:
        /*0304*/ 	.word	0x00000180
        /*0308*/ 	.word	0x00000001
        /*030c*/ 	.word	0x00000001


	//----- nvinfo : EIATTR_CRS_STACK_SIZE
	.align		4
.L_41:
        /*0310*/ 	.byte	0x04, 0x1e
        /*0312*/ 	.short	(.L_43 - .L_42)
.L_42:
        /*0314*/ 	.word	0x00000000


	//----- nvinfo : EIATTR_CBANK_PARAM_SIZE
	.align		4
.L_43:
        /*0318*/ 	.byte	0x03, 0x19
        /*031a*/ 	.short	0x0470


	//----- nvinfo : EIATTR_PARAM_CBANK
	.align		4
        /*031c*/ 	.byte	0x04, 0x0a
        /*031e*/ 	.short	(.L_45 - .L_44)
	.align		4
.L_44:
        /*0320*/ 	.word	index@(.nv.constant0._ZN7cutlass13device_kernelINS_4gemm6kernel13GemmUniversalIN4cute5tupleIJiiiiEEENS1_10collective13CollectiveMmaINS1_34MainloopSm90TmaGmmaWarpSpecializedILi3ENS5_IJNS4_1CILi1EEENSA_ILi2EEESB_EEENS1_32KernelTmaWarpSpecializedPingpongEEENS5_IJNSA_ILi64EEENSA_ILi256EEENSA_ILi128EEEEEENS_10tfloat32_tENS5_IJlSB_lEEESK_SL_NS4_8TiledMMAINS4_8MMA_AtomIJNS4_4SM904GMMA30MMA_64x256x8_F32TF32TF32_SS_TNILNSP_7ScaleInE1ELSR_1EEEEEENS4_6LayoutINS5_IJSB_SB_SB_EEENS5_IJNSA_ILi0EEESW_SW_EEEEENS5_IJNS4_10UnderscoreESZ_SZ_EEEEENS4_23SM90_TMA_LOAD_MULTICASTENS4_14ComposedLayoutINS4_7SwizzleILi3ELi4ELi3EEENS4_18smem_ptr_flag_bitsILi32EEENSU_INS5_IJNSA_ILi8EEENSA_ILi32EEEEEENS5_IJS19_SB_EEEEEEEvNS4_8identityENS4_13SM90_TMA_LOADES1D_vS1E_EENS_8epilogue10collective6detail29Sm90TmaWarpSpecializedAdapterINS1I_15DefaultEpilogueISK_SL_SL_NS1H_6thread17LinearCombinationISK_Li1EffLNS1M_9ScaleType4KindE0ELNS_15FloatRoundStyleE2ESK_EENS1_15EpilogueDefaultEEEEEvvEEEEvNT_6ParamsE)
        /*0324*/ 	.short	0x0210
        /*0326*/ 	.short	0x0470


	//----- nvinfo : EIATTR_SW_WAR
	.align		4
.L_45:
        /*0328*/ 	.byte	0x04, 0x36
        /*032a*/ 	.short	(.L_47 - .L_46)
.L_46:
        /*032c*/ 	.word	0x00000008
.L_47:


//--------------------- .nv.callgraph             --------------------------
	.section	.nv.callgraph,"",@"SHT_CUDA_CALLGRAPH"
	.align	4
	.sectionentsize	8
	.align		4
        /*0000*/ 	.word	0x00000000
	.align		4
        /*0004*/ 	.word	0xffffffff
	.align		4
        /*0008*/ 	.word	index@(_ZN7cutlass13device_kernelINS_4gemm6kernel13GemmUniversalIN4cute5tupleIJiiiiEEENS1_10collective13CollectiveMmaINS1_34MainloopSm90TmaGmmaWarpSpecializedILi3ENS5_IJNS4_1CILi1EEENSA_ILi2EEESB_EEENS1_32KernelTmaWarpSpecializedPingpongEEENS5_IJNSA_ILi64EEENSA_ILi256EEENSA_ILi128EEEEEENS_10tfloat32_tENS5_IJlSB_lEEESK_SL_NS4_8TiledMMAINS4_8MMA_AtomIJNS4_4SM904GMMA30MMA_64x256x8_F32TF32TF32_SS_TNILNSP_7ScaleInE1ELSR_1EEEEEENS4_6LayoutINS5_IJSB_SB_SB_EEENS5_IJNSA_ILi0EEESW_SW_EEEEENS5_IJNS4_10UnderscoreESZ_SZ_EEEEENS4_23SM90_TMA_LOAD_MULTICASTENS4_14ComposedLayoutINS4_7SwizzleILi3ELi4ELi3EEENS4_18smem_ptr_flag_bitsILi32EEENSU_INS5_IJNSA_ILi8EEENSA_ILi32EEEEEENS5_IJS19_SB_EEEEEEEvNS4_8identityENS4_13SM90_TMA_LOADES1D_vS1E_EENS_8epilogue10collective6detail29Sm90TmaWarpSpecializedAdapterINS1I_15DefaultEpilogueISK_SL_SL_NS1H_6thread17LinearCombinationISK_Li1EffLNS1M_9ScaleType4KindE0ELNS_15FloatRoundStyleE2ESK_EENS1_15EpilogueDefaultEEEEEvvEEEEvNT_6ParamsE)
	.align		4
        /*000c*/ 	.word	index@(__assertfail)
	.align		4
        /*0010*/ 	.word	0x00000000
	.align		4
        /*0014*/ 	.word	0xfffffffe
	.align		4
        /*0018*/ 	.word	0x00000000
	.align		4
        /*001c*/ 	.word	0xfffffffd
	.align		4
        /*0020*/ 	.word	0x00000000
	.align		4
        /*0024*/ 	.word	0xfffffffc


//--------------------- .nv.constant4             --------------------------
	.section	.nv.constant4,"a",@progbits
	.align	8
	.align		8
.nv.constant4:
        /*0000*/ 	.dword	__assertfail
	.align		8
        /*0008*/ 	.dword	__unnamed_1
	.align		8
        /*0010*/ 	.dword	_ZN39_INTERNAL_b52c122d_4_k_cu_7e5b4d2f_59204cuda3std3__45__cpo5beginE
	.align		8
        /*0018*/ 	.dword	_ZN39_INTERNAL_b52c122d_4_k_cu_7e5b4d2f_59204cuda3std3__45__cpo3endE
	.align		8
        /*0020*/ 	.dword	_ZN39_INTERNAL_b52c122d_4_k_cu_7e5b4d2f_59204cuda3std3__45__cpo6cbeginE
	.align		8
        /*0028*/ 	.dword	_ZN39_INTERNAL_b52c122d_4_k_cu_7e5b4d2f_59204cuda3std3__45__cpo4cendE
	.align		8
        /*0030*/ 	.dword	_ZN39_INTERNAL_b52c122d_4_k_cu_7e5b4d2f_59204cuda3std3__441_GLOBAL__N__b52c122d_4_k_cu_7e5b4d2f_59206ignoreE
	.align		8
        /*0038*/ 	.dword	_ZN39_INTERNAL_b52c122d_4_k_cu_7e5b4d2f_59204cuda3std3__419piecewise_constructE
	.align		8
        /*0040*/ 	.dword	_ZN39_INTERNAL_b52c122d_4_k_cu_7e5b4d2f_59204cuda3std3__48in_placeE
	.align		8
        /*0048*/ 	.dword	_ZN39_INTERNAL_b52c122d_4_k_cu_7e5b4d2f_59204cuda3std6ranges3__45__cpo4swapE
	.align		8
        /*0050*/ 	.dword	_ZN39_INTERNAL_b52c122d_4_k_cu_7e5b4d2f_59204cuda3std6ranges3__45__cpo9iter_moveE
	.align		8
        /*0058*/ 	.dword	_ZN39_INTERNAL_b52c122d_4_k_cu_7e5b4d2f_59204cute7productE
	.align		8
        /*0060*/ 	.dword	_ZN39_INTERNAL_b52c122d_4_k_cu_7e5b4d2f_59204cute1_E
	.align		8
        /*0068*/ 	.dword	$str$22
	.align		8
        /*0070*/ 	.dword	$str$23


//--------------------- .text._ZN7cutlass13device_kernelINS_4gemm6kernel13GemmUniversalIN4cute5tupleIJiiiiEEENS1_10collective13CollectiveMmaINS1_34MainloopSm90TmaGmmaWarpSpecializedILi3ENS5_IJNS4_1CILi1EEENSA_ILi2EEESB_EEENS1_32KernelTmaWarpSpecializedPingpongEEENS5_IJNSA_ILi64EEENSA_ILi256EEENSA_ILi128EEEEEENS_10tfloat32_tENS5_IJlSB_lEEESK_SL_NS4_8TiledMMAINS4_8MMA_AtomIJNS4_4SM904GMMA30MMA_64x256x8_F32TF32TF32_SS_TNILNSP_7ScaleInE1ELSR_1EEEEEENS4_6LayoutINS5_IJSB_SB_SB_EEENS5_IJNSA_ILi0EEESW_SW_EEEEENS5_IJNS4_10UnderscoreESZ_SZ_EEEEENS4_23SM90_TMA_LOAD_MULTICASTENS4_14ComposedLayoutINS4_7SwizzleILi3ELi4ELi3EEENS4_18smem_ptr_flag_bitsILi32EEENSU_INS5_IJNSA_ILi8EEENSA_ILi32EEEEEENS5_IJS19_SB_EEEEEEEvNS4_8identityENS4_13SM90_TMA_LOADES1D_vS1E_EENS_8epilogue10collective6detail29Sm90TmaWarpSpecializedAdapterINS1I_15DefaultEpilogueISK_SL_SL_NS1H_6thread17LinearCombinationISK_Li1EffLNS1M_9ScaleType4KindE0ELNS_15FloatRoundStyleE2ESK_EENS1_15EpilogueDefaultEEEEEvvEEEEvNT_6ParamsE --------------------------
	.section	.text._ZN7cutlass13device_kernelINS_4gemm6kernel13GemmUniversalIN4cute5tupleIJiiiiEEENS1_10collective13CollectiveMmaINS1_34MainloopSm90TmaGmmaWarpSpecializedILi3ENS5_IJNS4_1CILi1EEENSA_ILi2EEESB_EEENS1_32KernelTmaWarpSpecializedPingpongEEENS5_IJNSA_ILi64EEENSA_ILi256EEENSA_ILi128EEEEEENS_10tfloat32_tENS5_IJlSB_lEEESK_SL_NS4_8TiledMMAINS4_8MMA_AtomIJNS4_4SM904GMMA30MMA_64x256x8_F32TF32TF32_SS_TNILNSP_7ScaleInE1ELSR_1EEEEEENS4_6LayoutINS5_IJSB_SB_SB_EEENS5_IJNSA_ILi0EEESW_SW_EEEEENS5_IJNS4_10UnderscoreESZ_SZ_EEEEENS4_23SM90_TMA_LOAD_MULTICASTENS4_14ComposedLayoutINS4_7SwizzleILi3ELi4ELi3EEENS4_18smem_ptr_flag_bitsILi32EEENSU_INS5_IJNSA_ILi8EEENSA_ILi32EEEEEENS5_IJS19_SB_EEEEEEEvNS4_8identityENS4_13SM90_TMA_LOADES1D_vS1E_EENS_8epilogue10collective6detail29Sm90TmaWarpSpecializedAdapterINS1I_15DefaultEpilogueISK_SL_SL_NS1H_6thread17LinearCombinationISK_Li1EffLNS1M_9ScaleType4KindE0ELNS_15FloatRoundStyleE2ESK_EENS1_15EpilogueDefaultEEEEEvvEEEEvNT_6ParamsE,"ax",@progbits
	.align	128
.text._ZN7cutlass13device_kernelINS_4gemm6kernel13GemmUniversalIN4cute5tupleIJiiiiEEENS1_10collective13CollectiveMmaINS1_34MainloopSm90TmaGmmaWarpSpecializedILi3ENS5_IJNS4_1CILi1EEENSA_ILi2EEESB_EEENS1_32KernelTmaWarpSpecializedPingpongEEENS5_IJNSA_ILi64EEENSA_ILi256EEENSA_ILi128EEEEEENS_10tfloat32_tENS5_IJlSB_lEEESK_SL_NS4_8TiledMMAINS4_8MMA_AtomIJNS4_4SM904GMMA30MMA_64x256x8_F32TF32TF32_SS_TNILNSP_7ScaleInE1ELSR_1EEEEEENS4_6LayoutINS5_IJSB_SB_SB_EEENS5_IJNSA_ILi0EEESW_SW_EEEEENS5_IJNS4_10UnderscoreESZ_SZ_EEEEENS4_23SM90_TMA_LOAD_MULTICASTENS4_14ComposedLayoutINS4_7SwizzleILi3ELi4ELi3EEENS4_18smem_ptr_flag_bitsILi32EEENSU_INS5_IJNSA_ILi8EEENSA_ILi32EEEEEENS5_IJS19_SB_EEEEEEEvNS4_8identityENS4_13SM90_TMA_LOADES1D_vS1E_EENS_8epilogue10collective6detail29Sm90TmaWarpSpecializedAdapterINS1I_15DefaultEpilogueISK_SL_SL_NS1H_6thread17LinearCombinationISK_Li1EffLNS1M_9ScaleType4KindE0ELNS_15FloatRoundStyleE2ESK_EENS1_15EpilogueDefaultEEEEEvvEEEEvNT_6ParamsE:
        .type           _ZN7cutlass13device_kernelINS_4gemm6kernel13GemmUniversalIN4cute5tupleIJiiiiEEENS1_10collective13CollectiveMmaINS1_34MainloopSm90TmaGmmaWarpSpecializedILi3ENS5_IJNS4_1CILi1EEENSA_ILi2EEESB_EEENS1_32KernelTmaWarpSpecializedPingpongEEENS5_IJNSA_ILi64EEENSA_ILi256EEENSA_ILi128EEEEEENS_10tfloat32_tENS5_IJlSB_lEEESK_SL_NS4_8TiledMMAINS4_8MMA_AtomIJNS4_4SM904GMMA30MMA_64x256x8_F32TF32TF32_SS_TNILNSP_7ScaleInE1ELSR_1EEEEEENS4_6LayoutINS5_IJSB_SB_SB_EEENS5_IJNSA_ILi0EEESW_SW_EEEEENS5_IJNS4_10UnderscoreESZ_SZ_EEEEENS4_23SM90_TMA_LOAD_MULTICASTENS4_14ComposedLayoutINS4_7SwizzleILi3ELi4ELi3EEENS4_18smem_ptr_flag_bitsILi32EEENSU_INS5_IJNSA_ILi8EEENSA_ILi32EEEEEENS5_IJS19_SB_EEEEEEEvNS4_8identityENS4_13SM90_TMA_LOADES1D_vS1E_EENS_8epilogue10collective6detail29Sm90TmaWarpSpecializedAdapterINS1I_15DefaultEpilogueISK_SL_SL_NS1H_6thread17LinearCombinationISK_Li1EffLNS1M_9ScaleType4KindE0ELNS_15FloatRoundStyleE2ESK_EENS1_15EpilogueDefaultEEEEEvvEEEEvNT_6ParamsE,@function
        .size           _ZN7cutlass13device_kernelINS_4gemm6kernel13GemmUniversalIN4cute5tupleIJiiiiEEENS1_10collective13CollectiveMmaINS1_34MainloopSm90TmaGmmaWarpSpecializedILi3ENS5_IJNS4_1CILi1EEENSA_ILi2EEESB_EEENS1_32KernelTmaWarpSpecializedPingpongEEENS5_IJNSA_ILi64EEENSA_ILi256EEENSA_ILi128EEEEEENS_10tfloat32_tENS5_IJlSB_lEEESK_SL_NS4_8TiledMMAINS4_8MMA_AtomIJNS4_4SM904GMMA30MMA_64x256x8_F32TF32TF32_SS_TNILNSP_7ScaleInE1ELSR_1EEEEEENS4_6LayoutINS5_IJSB_SB_SB_EEENS5_IJNSA_ILi0EEESW_SW_EEEEENS5_IJNS4_10UnderscoreESZ_SZ_EEEEENS4_23SM90_TMA_LOAD_MULTICASTENS4_14ComposedLayoutINS4_7SwizzleILi3ELi4ELi3EEENS4_18smem_ptr_flag_bitsILi32EEENSU_INS5_IJNSA_ILi8EEENSA_ILi32EEEEEENS5_IJS19_SB_EEEEEEEvNS4_8identityENS4_13SM90_TMA_LOADES1D_vS1E_EENS_8epilogue10collective6detail29Sm90TmaWarpSpecializedAdapterINS1I_15DefaultEpilogueISK_SL_SL_NS1H_6thread17LinearCombinationISK_Li1EffLNS1M_9ScaleType4KindE0ELNS_15FloatRoundStyleE2ESK_EENS1_15EpilogueDefaultEEEEEvvEEEEvNT_6ParamsE,(.L_x_327 - _ZN7cutlass13device_kernelINS_4gemm6kernel13GemmUniversalIN4cute5tupleIJiiiiEEENS1_10collective13CollectiveMmaINS1_34MainloopSm90TmaGmmaWarpSpecializedILi3ENS5_IJNS4_1CILi1EEENSA_ILi2EEESB_EEENS1_32KernelTmaWarpSpecializedPingpongEEENS5_IJNSA_ILi64EEENSA_ILi256EEENSA_ILi128EEEEEENS_10tfloat32_tENS5_IJlSB_lEEESK_SL_NS4_8TiledMMAINS4_8MMA_AtomIJNS4_4SM904GMMA30MMA_64x256x8_F32TF32TF32_SS_TNILNSP_7ScaleInE1ELSR_1EEEEEENS4_6LayoutINS5_IJSB_SB_SB_EEENS5_IJNSA_ILi0EEESW_SW_EEEEENS5_IJNS4_10UnderscoreESZ_SZ_EEEEENS4_23SM90_TMA_LOAD_MULTICASTENS4_14ComposedLayoutINS4_7SwizzleILi3ELi4ELi3EEENS4_18smem_ptr_flag_bitsILi32EEENSU_INS5_IJNSA_ILi8EEENSA_ILi32EEEEEENS5_IJS19_SB_EEEEEEEvNS4_8identityENS4_13SM90_TMA_LOADES1D_vS1E_EENS_8epilogue10collective6detail29Sm90TmaWarpSpecializedAdapterINS1I_15DefaultEpilogueISK_SL_SL_NS1H_6thread17LinearCombinationISK_Li1EffLNS1M_9ScaleType4KindE0ELNS_15FloatRoundStyleE2ESK_EENS1_15EpilogueDefaultEEEEEvvEEEEvNT_6ParamsE)
        .other          _ZN7cutlass13device_kernelINS_4gemm6kernel13GemmUniversalIN4cute5tupleIJiiiiEEENS1_10collective13CollectiveMmaINS1_34MainloopSm90TmaGmmaWarpSpecializedILi3ENS5_IJNS4_1CILi1EEENSA_ILi2EEESB_EEENS1_32KernelTmaWarpSpecializedPingpongEEENS5_IJNSA_ILi64EEENSA_ILi256EEENSA_ILi128EEEEEENS_10tfloat32_tENS5_IJlSB_lEEESK_SL_NS4_8TiledMMAINS4_8MMA_AtomIJNS4_4SM904GMMA30MMA_64x256x8_F32TF32TF32_SS_TNILNSP_7ScaleInE1ELSR_1EEEEEENS4_6LayoutINS5_IJSB_SB_SB_EEENS5_IJNSA_ILi0EEESW_SW_EEEEENS5_IJNS4_10UnderscoreESZ_SZ_EEEEENS4_23SM90_TMA_LOAD_MULTICASTENS4_14ComposedLayoutINS4_7SwizzleILi3ELi4ELi3EEENS4_18smem_ptr_flag_bitsILi32EEENSU_INS5_IJNSA_ILi8EEENSA_ILi32EEEEEENS5_IJS19_SB_EEEEEEEvNS4_8identityENS4_13SM90_TMA_LOADES1D_vS1E_EENS_8epilogue10collective6detail29Sm90TmaWarpSpecializedAdapterINS1I_15DefaultEpilogueISK_SL_SL_NS1H_6thread17LinearCombinationISK_Li1EffLNS1M_9ScaleType4KindE0ELNS_15FloatRoundStyleE2ESK_EENS1_15EpilogueDefaultEEEEEvvEEEEvNT_6ParamsE,@"STO_CUDA_ENTRY STV_DEFAULT"
_ZN7cutlass13device_kernelINS_4gemm6kernel13GemmUniversalIN4cute5tupleIJiiiiEEENS1_10collective13CollectiveMmaINS1_34MainloopSm90TmaGmmaWarpSpecializedILi3ENS5_IJNS4_1CILi1EEENSA_ILi2EEESB_EEENS1_32KernelTmaWarpSpecializedPingpongEEENS5_IJNSA_ILi64EEENSA_ILi256EEENSA_ILi128EEEEEENS_10tfloat32_tENS5_IJlSB_lEEESK_SL_NS4_8TiledMMAINS4_8MMA_AtomIJNS4_4SM904GMMA30MMA_64x256x8_F32TF32TF32_SS_TNILNSP_7ScaleInE1ELSR_1EEEEEENS4_6LayoutINS5_IJSB_SB_SB_EEENS5_IJNSA_ILi0EEESW_SW_EEEEENS5_IJNS4_10UnderscoreESZ_SZ_EEEEENS4_23SM90_TMA_LOAD_MULTICASTENS4_14ComposedLayoutINS4_7SwizzleILi3ELi4ELi3EEENS4_18smem_ptr_flag_bitsILi32EEENSU_INS5_IJNSA_ILi8EEENSA_ILi32EEEEEENS5_IJS19_SB_EEEEEEEvNS4_8identityENS4_13SM90_TMA_LOADES1D_vS1E_EENS_8epilogue10collective6detail29Sm90TmaWarpSpecializedAdapterINS1I_15DefaultEpilogueISK_SL_SL_NS1H_6thread17LinearCombinationISK_Li1EffLNS1M_9ScaleType4KindE0ELNS_15FloatRoundStyleE2ESK_EENS1_15EpilogueDefaultEEEEEvvEEEEvNT_6ParamsE:
[----:B------:R-:W0:Y:S02]  /*0000*/  LDC R1, c[0x0][0x28] ;  /* 0x00000a00ff017b82 */ /* 0x000e240000000800 */
[----:B0-----:R-:W-:Y:S01]  /*0010*/  VIADD R1, R1, 0xfffffff8 ;  /* 0xfffffff801017836 */ /* 0x001fe20000000000 */
[----:B------:R-:W0:Y:S01]  /*0020*/  S2R R4, SR_TID.X ;  /* 0x0000000000047919 */ /* 0x000e220000002100 */
[----:B------:R-:W-:Y:S01]  /*0030*/  ELECT P0, URZ, PT ;  /* 0x00000000003f782f */ /* 0x000fe20003800000 */
[----:B------:R-:W-:Y:S01]  /*0040*/  BSSY B0, `(.L_x_0) ;  /* 0x000000f000007945 */ /* 0x000fe20003800000 */
[--C-:B0-----:R-:W-:Y:S02]  /*0050*/  SHF.R.U32.HI R0, RZ, 0x5, R4.reuse ;  /* 0x00000005ff007819 */ /* 0x101fe40000011604 */
[----:B------:R-:W-:-:S03]  /*0060*/  SHF.R.U32.HI R7, RZ, 0x7, R4 ;  /* 0x00000007ff077819 */ /* 0x000fc60000011604 */
[----:B------:R-:W0:Y:S04]  /*0070*/  SHFL.IDX PT, R2, R0, RZ, 0x1f ;  /* 0x00001fff00027589 */ /* 0x000e2800000e0000 */
[----:B------:R1:W2:Y:S01]  /*0080*/  SHFL.IDX PT, R10, R7, RZ, 0x1f ;  /* 0x00001fff070a7589 */ /* 0x0002a200000e0000 */
[----:B0-----:R-:W-:-:S13]  /*0090*/  ISETP.NE.OR P0, PT, R2, RZ, !P0 ;  /* 0x000000ff0200720c */ /* 0x001fda0004705670 */
[----:B-12---:R-:W-:Y:S05]  /*00a0*/  @P0 BRA `(.L_x_1) ;  /* 0x0000000000200947 */ /* 0x006fea0003800000 */
[----:B------:R-:W-:Y:S02]  /*00b0*/  ULDC.64 UR4, c[0x0][0x198] ;  /* 0x0000660000047ab9 */ /* 0x000fe40000000a00 */
[----:B------:R-:W-:Y:S02]  /*00c0*/  UIADD3 UR6, UP0, UR4, 0xf0, URZ ;  /* 0x000000f004067890 */ /* 0x000fe4000ff1e03f */
[----:B------:R-:W-:Y:S02]  /*00d0*/  UIADD3 UR4, UP1, UR4, 0x1f0, URZ ;  /* 0x000001f004047890 */ /* 0x000fe4000ff3e03f */
[----:B------:R-:W-:Y:S02]  /*00e0*/  UIADD3.X UR7, URZ, UR5, URZ, UP0, !UPT ;  /* 0x000000053f077290 */ /* 0x000fe400087fe43f */
[----:B------:R-:W-:-:S07]  /*00f0*/  UIADD3.X UR5, URZ, UR5, URZ, UP1, !UPT ;  /* 0x000000053f057290 */ /* 0x000fce0008ffe43f */
[----:B------:R0:W-:Y:S02]  /*0100*/  UTMACCTL.PF [UR6] ;  /* 0x00000000060079b9 */ /* 0x0001e40008040000 */
[----:B------:R0:W-:Y:S02]  /*0110*/  UTMACCTL.PF [UR4] ;  /* 0x00000000040079b9 */ /* 0x0001e40008040000 */
[----:B0-----:R-:W-:Y:S01]  /*0120*/  NOP ;  /* 0x0000000000007918 */ /* 0x001fe20000000000 */
.L_x_1:
[----:B------:R-:W-:Y:S05]  /*0130*/  BSYNC B0 ;  /* 0x0000000000007941 */ /* 0x000fea0003800000 */
.L_x_0:
[----:B------:R-:W0:Y:S02]  /*0140*/  SHFL.IDX PT, R8, R0, RZ, 0x1f ;  /* 0x00001fff00087589 */ /* 0x000e2400000e0000 */
[----:B0-----:R-:W-:-:S13]  /*0150*/  ISETP.NE.AND P0, PT, R8, RZ, PT ;  /* 0x000000ff0800720c */ /* 0x001fda0003f05270 */
[----:B------:R-:W-:Y:S05]  /*0160*/  @P0 BRA `(.L_x_2) ;  /* 0x0000000000500947 */ /* 0x000fea0003800000 */
[----:B------:R-:W0:Y:S01]  /*0170*/  S2UR UR8, SR_CgaCtaId ;  /* 0x00000000000879c3 */ /* 0x000e220000008800 */
[----:B------:R-:W-:Y:S01]  /*0180*/  UMOV UR4, 0x400 ;  /* 0x0000040000047882 */ /* 0x000fe20000000000 */
[----:B------:R-:W-:Y:S01]  /*0190*/  UMOV UR5, 0x1 ;  /* 0x0000000100057882 */ /* 0x000fe20000000000 */
[----:B------:R-:W-:Y:S01]  /*01a0*/  UMOV UR6, 0x2 ;  /* 0x0000000200067882 */ /* 0x000fe20000000000 */
[----:B------:R-:W-:Y:S01]  /*01b0*/  ELECT P0, URZ, PT ;  /* 0x00000000003f782f */ /* 0x000fe20003800000 */
[----:B------:R-:W-:-:S04]  /*01c0*/  UIADD3 UR6, -UR6, 0x100000, URZ ;  /* 0x0010000006067890 */ /* 0x000fc8000fffe13f */
[----:B------:R-:W-:Y:S02]  /*01d0*/  USHF.L.U32 UR7, UR6, 0xb, URZ ;  /* 0x0000000b06077899 */ /* 0x000fe4000800063f */
[----:B------:R-:W-:Y:S02]  /*01e0*/  USHF.L.U32 UR6, UR6, 0x1, URZ ;  /* 0x0000000106067899 */ /* 0x000fe4000800063f */
[----:B0-----:R-:W-:Y:S02]  /*01f0*/  ULEA UR8, UR8, UR4, 0x18 ;  /* 0x0000000408087291 */ /* 0x001fe4000f8ec03f */
[----:B------:R-:W-:-:S04]  /*0200*/  UIADD3 UR4, -UR5, 0x100000, URZ ;  /* 0x0010000005047890 */ /* 0x000fc8000fffe13f */
[----:B------:R-:W-:Y:S02]  /*0210*/  USHF.L.U32 UR5, UR4, 0xb, URZ ;  /* 0x0000000b04057899 */ /* 0x000fe4000800063f */
[----:B------:R-:W-:Y:S01]  /*0220*/  USHF.L.U32 UR4, UR4, 0x1, URZ ;  /* 0x0000000104047899 */ /* 0x000fe2000800063f */
[----:B------:R-:W0:Y:S11]  /*0230*/  FENCE.VIEW.ASYNC.S ;  /* 0x00000000000073c6 */ /* 0x000e360000000000 */
[----:B0-----:R0:W1:Y:S01]  /*0240*/  SYNCS.EXCH.64 URZ, [UR8], UR4 ;  /* 0x00000004083f75b2 */ /* 0x0010620008000100 */
[----:B------:R0:W2:Y:S01]  /*0250*/  SYNCS.EXCH.64 URZ, [UR8+0x18], UR6 ;  /* 0x00001806083f75b2 */ /* 0x0000a20008000100 */
[----:B------:R0:W3:Y:S01]  /*0260*/  SYNCS.EXCH.64 URZ, [UR8+0x8], UR4 ;  /* 0x00000804083f75b2 */ /* 0x0000e20008000100 */
[----:B------:R0:W4:Y:S01]  /*0270*/  SYNCS.EXCH.64 URZ, [UR8+0x20], UR6 ;  /* 0x00002006083f75b2 */ /* 0x0001220008000100 */
[----:B------:R0:W0:Y:S01]  /*0280*/  SYNCS.EXCH.64 URZ, [UR8+0x10], UR4 ;  /* 0x00001004083f75b2 */ /* 0x0000220008000100 */
[----:B------:R0:W0:Y:S01]  /*0290*/  SYNCS.EXCH.64 URZ, [UR8+0x28], UR6 ;  /* 0x00002806083f75b2 */ /* 0x0000220008000100 */
[----:B------:R-:W-:Y:S01]  /*02a0*/  NOP ;  /* 0x0000000000007918 */ /* 0x000fe20000000000 */
.L_x_2:
[----:B------:R-:W5:Y:S01]  /*02b0*/  SHFL.IDX PT, R9, R0, RZ, 0x1f ;  /* 0x00001fff00097589 */ /* 0x000f6200000e0000 */
[----:B------:R-:W1:Y:S01]  /*02c0*/  S2UR UR12, SR_CTAID.X ;  /* 0x00000000000c79c3 */ /* 0x000e620000002500 */
[----:B------:R-:W-:Y:S02]  /*02d0*/  SHF.R.S32.HI R3, RZ, 0x1f, R4 ;  /* 0x0000001fff037819 */ /* 0x000fe40000011404 */
[----:B------:R-:W-:Y:S01]  /*02e0*/  ELECT P0, URZ, PT ;  /* 0x00000000003f782f */ /* 0x000fe20003800000 */
[----:B------:R-:W2:Y:S01]  /*02f0*/  SHFL.IDX PT, R5, R0, RZ, 0x1f ;  /* 0x00001fff00057589 */ /* 0x000ea200000e0000 */
[----:B------:R-:W-:Y:S02]  /*0300*/  ELECT P1, URZ, PT ;  /* 0x00000000003f782f */ /* 0x000fe40003820000 */
[----:B------:R-:W-:Y:S01]  /*0310*/  LEA.HI R3, R3, R4, RZ, 0x7 ;  /* 0x0000000403037211 */ /* 0x000fe200078f38ff */
[----:B0-----:R-:W-:Y:S01]  /*0320*/  ULDC UR4, c[0x0][0x150] ;  /* 0x0000540000047ab9 */ /* 0x001fe20000000800 */
[----:B------:R-:W0:Y:S01]  /*0330*/  S2R R6, SR_CTAID.Y ;  /* 0x0000000000067919 */ /* 0x000e220000002600 */
[----:B------:R-:W-:Y:S01]  /*0340*/  SHF.R.S32.HI R11, RZ, 0x1f, R8 ;  /* 0x0000001fff0b7819 */ /* 0x000fe20000011408 */
[----:B------:R-:W3:Y:S01]  /*0350*/  LDC R21, c[0x0][0x148] ;  /* 0x00005200ff157b82 */ /* 0x000ee20000000800 */
[----:B------:R-:W-:Y:S01]  /*0360*/  LOP3.LUT R3, R3, 0xffffff80, RZ, 0xc0, !PT ;  /* 0xffffff8003037812 */ /* 0x000fe200078ec0ff */
[----:B------:R-:W-:Y:S01]  /*0370*/  UMOV UR11, 0x80 ;  /* 0x00000080000b7882 */ /* 0x000fe20000000000 */
[----:B------:R-:W-:Y:S01]  /*0380*/  LEA.HI R11, R11, R8, RZ, 0x2 ;  /* 0x000000080b0b7211 */ /* 0x000fe200078f10ff */
[----:B------:R-:W-:Y:S01]  /*0390*/  NOP ;  /* 0x0000000000007918 */ /* 0x000fe20000000000 */
[----:B------:R-:W-:Y:S01]  /*03a0*/  NOP ;  /* 0x0000000000007918 */ /* 0x000fe20000000000 */
[----:B------:R-:W-:Y:S01]  /*03b0*/  IMAD.IADD R3, R4, 0x1, -R3 ;  /* 0x0000000104037824 */ /* 0x000fe200078e0a03 */
[----:B------:R-:W-:Y:S01]  /*03c0*/  LOP3.LUT R11, R11, 0x3ffffffc, RZ, 0xc0, !PT ;  /* 0x3ffffffc0b0b7812 */ /* 0x000fe200078ec0ff */
[----:B------:R-:W4:Y:S01]  /*03d0*/  LDC R15, c[0x0][0x140] ;  /* 0x00005000ff0f7b82 */ /* 0x000f220000000800 */
[C---:B------:R-:W-:Y:S01]  /*03e0*/  VIADD R35, R10.reuse, 0xffffffff ;  /* 0xffffffff0a237836 */ /* 0x040fe20000000000 */
[----:B------:R-:W-:-:S02]  /*03f0*/  ISETP.NE.AND P2, PT, R10, RZ, PT ;  /* 0x000000ff0a00720c */ /* 0x000fc40003f45270 */
[----:B------:R-:W-:Y:S01]  /*0400*/  SHF.R.S32.HI R14, RZ, 0x1f, R3 ;  /* 0x0000001fff0e7819 */ /* 0x000fe20000011403 */
[----:B------:R-:W-:Y:S01]  /*0410*/  IMAD.IADD R11, R8, 0x1, -R11 ;  /* 0x00000001080b7824 */ /* 0x000fe200078e0a0b */
[----:B-----5:R-:W-:Y:S02]  /*0420*/  ISETP.NE.OR P0, PT, R9, RZ, !P0 ;  /* 0x000000ff0900720c */ /* 0x020fe40004705670 */
[----:B-1----:R-:W-:Y:S01]  /*0430*/  I2FP.F32.U32 R12, UR12 ;  /* 0x0000000c000c7c45 */ /* 0x002fe20008201000 */
[----:B------:R-:W1:Y:S01]  /*0440*/  LDC R13, c[0x0][0x144] ;  /* 0x00005100ff0d7b82 */ /* 0x000e620000000800 */
[----:B--2---:R-:W-:Y:S02]  /*0450*/  ISETP.NE.OR P1, PT, R5, RZ, !P1 ;  /* 0x000000ff0500720c */ /* 0x004fe40004f25670 */
[----:B------:R-:W-:Y:S01]  /*0460*/  LEA.HI R0, R14, R3, RZ, 0x3 ;  /* 0x000000030e007211 */ /* 0x000fe200078f18ff */
[----:B------:R-:W-:Y:S01]  /*0470*/  FMUL R12, R12, UR4 ;  /* 0x000000040c0c7c20 */ /* 0x000fe20008400000 */
[----:B------:R-:W-:Y:S01]  /*0480*/  ULDC UR4, c[0x0][0x154] ;  /* 0x0000550000047ab9 */ /* 0x000fe20000000800 */
[----:B------:R-:W-:-:S02]  /*0490*/  SHF.R.S32.HI R5, RZ, 0x1f, R2 ;  /* 0x0000001fff057819 */ /* 0x000fc40000011402 */
[--C-:B------:R-:W-:Y:S02]  /*04a0*/  SHF.R.S32.HI R9, RZ, 0x3, R0.reuse ;  /* 0x00000003ff097819 */ /* 0x100fe40000011400 */
[----:B------:R-:W-:Y:S01]  /*04b0*/  VOTEU.ALL UP0, P0 ;  /* 0x00000000003f7886 */ /* 0x000fe20000000000 */
[----:B------:R-:W-:Y:S01]  /*04c0*/  SHF.R.S32.HI R0, RZ, 0x1f, R0 ;  /* 0x0000001fff007819 */ /* 0x000fe20000011400 */
[----:B------:R-:W2:Y:S01]  /*04d0*/  F2I.U32.TRUNC.NTZ R12, R12 ;  /* 0x0000000c000c7305 */ /* 0x000ea2000020f000 */
[----:B0-----:R-:W-:Y:S01]  /*04e0*/  I2FP.F32.U32 R8, R6 ;  /* 0x0000000600087245 */ /* 0x001fe20000201000 */
[----:B------:R-:W-:Y:S01]  /*04f0*/  VOTEU.ALL UP1, P1 ;  /* 0x00000000003f7886 */ /* 0x000fe20000820000 */
[----:B------:R-:W0:Y:S01]  /*0500*/  @!UP0 S2UR UR7, SR_CgaCtaId ;  /* 0x00000000000789c3 */ /* 0x000e220000008800 */
[----:B------:R-:W-:Y:S01]  /*0510*/  LEA.HI R0, R0, R9, RZ, 0x2 ;  /* 0x0000000900007211 */ /* 0x000fe200078f10ff */
[----:B------:R-:W-:Y:S01]  /*0520*/  @!UP0 UMOV UR6, 0x400 ;  /* 0x0000040000068882 */ /* 0x000fe20000000000 */
[----:B------:R-:W-:Y:S01]  /*0530*/  FMUL R8, R8, UR4 ;  /* 0x0000000408087c20 */ /* 0x000fe20008400000 */
[----:B------:R-:W-:Y:S01]  /*0540*/  LEA.HI R5, R5, R2, RZ, 0x2 ;  /* 0x0000000205057211 */ /* 0x000fe200078f10ff */
[----:B------:R-:W-:Y:S01]  /*0550*/  UMOV UR4, 0x20 ;  /* 0x0000002000047882 */ /* 0x000fe20000000000 */
[----:B------:R-:W-:Y:S01]  /*0560*/  LOP3.LUT R0, R0, 0xfffffffc, RZ, 0xc0, !PT ;  /* 0xfffffffc00007812 */ /* 0x000fe200078ec0ff */
[----:B------:R-:W-:-:S04]  /*0570*/  @!UP0 UIADD3 UR4, -UR4, 0x100000, URZ ;  /* 0x0010000004048890 */ /* 0x000fc8000fffe13f */
[----:B------:R-:W-:Y:S02]  /*0580*/  @!UP0 USHF.L.U32 UR5, UR4, 0xb, URZ ;  /* 0x0000000b04058899 */ /* 0x000fe4000800063f */
[----:B------:R-:W-:Y:S01]  /*0590*/  @!UP0 USHF.L.U32 UR4, UR4, 0x1, URZ ;  /* 0x0000000104048899 */ /* 0x000fe2000800063f */
[----:B------:R-:W5:Y:S01]  /*05a0*/  @!UP1 S2UR UR10, SR_CgaCtaId ;  /* 0x00000000000a99c3 */ /* 0x000f620000008800 */
[----:B------:R-:W3:Y:S01]  /*05b0*/  F2I.U32.TRUNC.NTZ R8, R8 ;  /* 0x0000000800087305 */ /* 0x000ee2000020f000 */
[----:B------:R-:W-:Y:S01]  /*05c0*/  LOP3.LUT R5, R5, 0xfffffffc, RZ, 0xc0, !PT ;  /* 0xfffffffc05057812 */ /* 0x000fe200078ec0ff */
[----:B------:R-:W-:Y:S01]  /*05d0*/  IMAD.IADD R0, R9, 0x1, -R0 ;  /* 0x0000000109007824 */ /* 0x000fe200078e0a00 */
[----:B------:R-:W-:Y:S01]  /*05e0*/  @!UP1 UMOV UR9, 0x400 ;  /* 0x0000040000099882 */ /* 0x000fe20000000000 */
[----:B--2---:R-:W-:Y:S01]  /*05f0*/  IMAD.MOV R12, RZ, RZ, -R12 ;  /* 0x000000ffff0c7224 */ /* 0x004fe200078e0a0c */
[----:B------:R-:W-:Y:S01]  /*0600*/  VOTEU.ALL UP2, P1 ;  /* 0x00000000003f7886 */ /* 0x000fe20000840000 */
[----:B------:R-:W-:Y:S01]  /*0610*/  IMAD R0, R11, 0x4, R0 ;  /* 0x000000040b007824 */ /* 0x000fe200078e0200 */
[----:B------:R-:W-:Y:S01]  /*0620*/  VOTEU.ALL UP3, P1 ;  /* 0x00000000003f7886 */ /* 0x000fe20000860000 */
[----:B------:R-:W-:Y:S01]  /*0630*/  IMAD.IADD R5, R2, 0x1, -R5 ;  /* 0x0000000102057824 */ /* 0x000fe200078e0a05 */
[----:B------:R-:W-:Y:S01]  /*0640*/  VOTEU.ALL UP4, P1 ;  /* 0x00000000003f7886 */ /* 0x000fe20000880000 */
[C---:B------:R-:W-:Y:S01]  /*0650*/  IMAD.SHL.U32 R9, R0.reuse, 0x4, RZ ;  /* 0x0000000400097824 */ /* 0x040fe200078e00ff */
[----:B------:R-:W-:Y:S01]  /*0660*/  VOTEU.ALL UP5, P1 ;  /* 0x00000000003f7886 */ /* 0x000fe200008a0000 */
[----:B----4-:R-:W-:Y:S01]  /*0670*/  ISETP.EQ.U32.AND P3, PT, R15, 0x1, PT ;  /* 0x000000010f00780c */ /* 0x010fe20003f62070 */
[----:B-1----:R-:W-:Y:S01]  /*0680*/  IMAD R20, R13, R12, UR12 ;  /* 0x0000000c0d147e24 */ /* 0x002fe2000f8e020c */
[----:B------:R-:W-:Y:S01]  /*0690*/  ISETP.NE.AND P1, PT, R5, 0x3, PT ;  /* 0x000000030500780c */ /* 0x000fe20003f25270 */
[----:B0-----:R-:W-:Y:S01]  /*06a0*/  @!UP0 ULEA UR8, UR7, UR6, 0x18 ;  /* 0x0000000607088291 */ /* 0x001fe2000f8ec03f */
[----:B---3--:R-:W-:Y:S01]  /*06b0*/  IMAD.MOV R24, RZ, RZ, -R8 ;  /* 0x000000ffff187224 */ /* 0x008fe200078e0a08 */
[----:B------:R-:W-:Y:S01]  /*06c0*/  LOP3.LUT R152, R0, 0xc, R9, 0x78, !PT ;  /* 0x0000000c00987812 */ /* 0x000fe200078e7809 */
[----:B------:R-:W-:-:S04]  /*06d0*/  @!UP1 UIADD3 UR6, -UR11, 0x100000, URZ ;  /* 0x001000000b069890 */ /* 0x000fc8000fffe13f */
[----:B------:R-:W-:Y:S02]  /*06e0*/  @!UP1 USHF.L.U32 UR7, UR6, 0xb, URZ ;  /* 0x0000000b06079899 */ /* 0x000fe4000800063f */
[----:B------:R-:W-:Y:S01]  /*06f0*/  @!UP1 USHF.L.U32 UR6, UR6, 0x1, URZ ;  /* 0x0000000106069899 */ /* 0x000fe2000800063f */
[----:B------:R-:W-:Y:S01]  /*0700*/  ISETP.EQ.OR P1, PT, R5, RZ, !P1 ;  /* 0x000000ff0500720c */ /* 0x000fe20004f22670 */
[----:B------:R-:W-:Y:S01]  /*0710*/  IMAD R9, R21, R24, R6 ;  /* 0x0000001815097224 */ /* 0x000fe200078e0206 */
[----:B------:R-:W-:Y:S01]  /*0720*/  VOTEU.ALL UP0, P0 ;  /* 0x00000000003f7886 */ /* 0x000fe20000000000 */
[----:B------:R-:W-:Y:S01]  /*0730*/  ISETP.GE.U32.AND P5, PT, R35, 0x2, PT ;  /* 0x000000022300780c */ /* 0x000fe20003fa6070 */
[----:B-----5:R-:W-:Y:S01]  /*0740*/  @!UP1 ULEA UR9, UR10, UR9, 0x18 ;  /* 0x000000090a099291 */ /* 0x020fe2000f8ec03f */
[----:B------:R-:W-:Y:S01]  /*0750*/  ISETP.EQ.AND P1, PT, R10, RZ, P1 ;  /* 0x000000ff0a00720c */ /* 0x000fe20000f22270 */
[----:B------:R-:W-:Y:S01]  /*0760*/  VOTEU.ALL UP1, P0 ;  /* 0x00000000003f7886 */ /* 0x000fe20000020000 */
[----:B------:R-:W-:Y:S01]  /*0770*/  LOP3.LUT P0, RZ, R3, 0x7, RZ, 0xc0, !PT ;  /* 0x0000000703ff7812 */ /* 0x000fe2000780c0ff */
[----:B------:R-:W0:Y:S02]  /*0780*/  FENCE.VIEW.ASYNC.S ;  /* 0x00000000000073c6 */ /* 0x000e240000000000 */
[----:B0-----:R0:W1:Y:S01]  /*0790*/  @!UP0 SYNCS.EXCH.64 URZ, [UR8+0x60], UR4 ;  /* 0x00006004083f85b2 */ /* 0x0010620008000100 */
[----:B------:R-:W-:Y:S01]  /*07a0*/  ISETP.NE.AND P4, PT, R9, R152, PT ;  /* 0x000000980900720c */ /* 0x000fe20003f85270 */
[----:B------:R0:W2:Y:S01]  /*07b0*/  SHFL.IDX PT, R0, R7, RZ, 0x1f ;  /* 0x00001fff07007589 */ /* 0x0000a200000e0000 */
[----:B------:R-:W-:-:S02]  /*07c0*/  ISETP.LT.U32.AND P0, PT, R152, 0x2, !P0 ;  /* 0x000000029800780c */ /* 0x000fc40004701070 */
[----:B------:R-:W-:Y:S02]  /*07d0*/  ISETP.EQ.OR P4, PT, R20, RZ, !P4 ;  /* 0x000000ff1400720c */ /* 0x000fe40006782670 */
[----:B------:R-:W-:Y:S02]  /*07e0*/  SEL R16, RZ, 0x1, !P1 ;  /* 0x00000001ff107807 */ /* 0x000fe40004800000 */
[----:B------:R-:W-:Y:S02]  /*07f0*/  PLOP3.LUT P0, PT, P0, P4, PT, 0x80, 0x0 ;  /* 0x000000000000781c */ /* 0x000fe40000709070 */
[----:B------:R-:W-:Y:S02]  /*0800*/  SEL R16, R16, 0x2, P5 ;  /* 0x0000000210107807 */ /* 0x000fe40002800000 */
[----:B------:R-:W-:Y:S01]  /*0810*/  P2R R155, PR, RZ, 0x1 ;  /* 0x00000001ff9b7803 */ /* 0x000fe20000000000 */
[----:B------:R0:W3:Y:S01]  /*0820*/  @!UP1 SYNCS.EXCH.64 URZ, [UR8+0x68], UR4 ;  /* 0x00006804083f95b2 */ /* 0x0000e20008000100 */
[----:B------:R-:W-:Y:S01]  /*0830*/  NOP ;  /* 0x0000000000007918 */ /* 0x000fe20000000000 */
[----:B------:R0:W4:Y:S01]  /*0840*/  @!UP2 SYNCS.EXCH.64 URZ, [UR9+0x40], UR6 ;  /* 0x00004006093fa5b2 */ /* 0x0001220008000100 */
[----:B------:R0:W0:Y:S01]  /*0850*/  @!UP3 SYNCS.EXCH.64 URZ, [UR9+0x48], UR6 ;  /* 0x00004806093fb5b2 */ /* 0x0000220008000100 */
[----:B------:R0:W0:Y:S01]  /*0860*/  @!UP4 SYNCS.EXCH.64 URZ, [UR9+0x50], UR6 ;  /* 0x00005006093fc5b2 */ /* 0x0000220008000100 */
[----:B------:R0:W0:Y:S01]  /*0870*/  @!UP5 SYNCS.EXCH.64 URZ, [UR9+0x58], UR6 ;  /* 0x00005806093fd5b2 */ /* 0x0000220008000100 */
[----:B------:R-:W-:Y:S01]  /*0880*/  NOP ;  /* 0x0000000000007918 */ /* 0x000fe20000000000 */
[----:B------:R-:W-:Y:S05]  /*0890*/  @!P3 BRA `(.L_x_3) ;  /* 0x000000000008b947 */ /* 0x000fea0003800000 */
[----:B01-34-:R-:W-:Y:S01]  /*08a0*/  UCGABAR_ARV ;  /* 0x00000000000079c7 */ /* 0x01bfe20008000000 */
[----:B------:R-:W-:Y:S05]  /*08b0*/  BRA `(.L_x_4) ;  /* 0x0000000000047947 */ /* 0x000fea0003800000 */
.L_x_3:
[----:B01-34-:R-:W-:Y:S01]  /*08c0*/  NOP ;  /* 0x0000000000007918 */ /* 0x01bfe20000000000 */
.L_x_4:
[----:B------:R-:W-:Y:S01]  /*08d0*/  ULDC.64 UR4, c[0x0][0x598] ;  /* 0x0001660000047ab9 */ /* 0x000fe20000000a00 */
[----:B------:R-:W-:Y:S01]  /*08e0*/  ULDC.64 UR38, c[0x0][0x208] ;  /* 0x0000820000267ab9 */ /* 0x000fe20000000a00 */
[----:B------:R-:W-:-:S04]  /*08f0*/  ISETP.NE.U32.AND P0, PT, RZ, UR4, PT ;  /* 0x00000004ff007c0c */ /* 0x000fc8000bf05070 */
[----:B------:R-:W-:-:S13]  /*0900*/  ISETP.NE.AND.EX P0, PT, RZ, UR5, PT, P0 ;  /* 0x00000005ff007c0c */ /* 0x000fda000bf05300 */
[----:B------:R-:W-:Y:S05]  /*0910*/  @!P0 BRA `(.L_x_5) ;  /* 0x00000000001c8947 */ /* 0x000fea0003800000 */
[----:B------:R-:W0:Y:S02]  /*0920*/  LDC.64 R8, c[0x0][0x598] ;  /* 0x00016600ff087b82 */ /* 0x000e240000000a00 */
[----:B0-----:R-:W3:Y:S02]  /*0930*/  LDG.E.64 R8, desc[UR38][R8.64] ;  /* 0x0000002608087981 */ /* 0x001ee4000c1e1b00 */
[----:B---3--:R-:W-:-:S04]  /*0940*/  ISETP.NE.U32.AND P0, PT, R8, RZ, PT ;  /* 0x000000ff0800720c */ /* 0x008fc80003f05070 */
[----:B------:R-:W-:-:S13]  /*0950*/  ISETP.NE.AND.EX P0, PT, R9, RZ, PT, P0 ;  /* 0x000000ff0900720c */ /* 0x000fda0003f05300 */
[----:B------:R-:W-:Y:S05]  /*0960*/  @!P0 BRA `(.L_x_5) ;  /* 0x0000000000088947 */ /* 0x000fea0003800000 */
[----:B------:R0:W5:Y:S01]  /*0970*/  LD.E R153, desc[UR38][R8.64] ;  /* 0x0000002608997980 */ /* 0x000162000c101900 */
[----:B------:R-:W-:Y:S05]  /*0980*/  BRA `(.L_x_6) ;  /* 0x0000000000247947 */ /* 0x000fea0003800000 */
.L_x_5:
[----:B------:R-:W-:Y:S02]  /*0990*/  ULDC.64 UR4, c[0x0][0x588] ;  /* 0x0001620000047ab9 */ /* 0x000fe40000000a00 */
[----:B------:R-:W-:-:S04]  /*09a0*/  ISETP.NE.U32.AND P0, PT, RZ, UR4, PT ;  /* 0x00000004ff007c0c */ /* 0x000fc8000bf05070 */
[----:B------:R-:W-:-:S13]  /*09b0*/  ISETP.NE.AND.EX P0, PT, RZ, UR5, PT, P0 ;  /* 0x00000005ff007c0c */ /* 0x000fda000bf05300 */
[----:B------:R-:W-:Y:S05]  /*09c0*/  @!P0 BRA `(.L_x_7) ;  /* 0x00000000000c8947 */ /* 0x000fea0003800000 */
[----:B------:R-:W0:Y:S02]  /*09d0*/  LDC.64 R8, c[0x0][0x588] ;  /* 0x00016200ff087b82 */ /* 0x000e240000000a00 */
[----:B0-----:R1:W5:Y:S01]  /*09e0*/  LDG.E R153, desc[UR38][R8.64] ;  /* 0x0000002608997981 */ /* 0x001362000c1e1900 */
[----:B------:R-:W-:Y:S05]  /*09f0*/  BRA `(.L_x_6) ;  /* 0x0000000000087947 */ /* 0x000fea0003800000 */
.L_x_7:
[----:B------:R-:W-:Y:S02]  /*0a00*/  ULDC UR4, c[0x0][0x580] ;  /* 0x0001600000047ab9 */ /* 0x000fe40000000800 */
[----:B------:R-:W-:-:S07]  /*0a10*/  IMAD.U32 R153, RZ, RZ, UR4 ;  /* 0x00000004ff997e24 */ /* 0x000fce000f8e00ff */
.L_x_6:
[----:B------:R-:W-:Y:S02]  /*0a20*/  ULDC.64 UR4, c[0x0][0x5a0] ;  /* 0x0001680000047ab9 */ /* 0x000fe40000000a00 */
[----:B------:R-:W-:-:S04]  /*0a30*/  ISETP.NE.U32.AND P0, PT, RZ, UR4, PT ;  /* 0x00000004ff007c0c */ /* 0x000fc8000bf05070 */
[----:B------:R-:W-:-:S13]  /*0a40*/  ISETP.NE.AND.EX P0, PT, RZ, UR5, PT, P0 ;  /* 0x00000005ff007c0c */ /* 0x000fda000bf05300 */
[----:B------:R-:W-:Y:S05]  /*0a50*/  @!P0 BRA `(.L_x_8) ;  /* 0x00000000001c8947 */ /* 0x000fea0003800000 */
[----:B01----:R-:W0:Y:S02]  /*0a60*/  LDC.64 R8, c[0x0][0x5a0] ;  /* 0x00016800ff087b82 */ /* 0x003e240000000a00 */
[----:B0-----:R-:W3:Y:S02]  /*0a70*/  LDG.E.64 R8, desc[UR38][R8.64] ;  /* 0x0000002608087981 */ /* 0x001ee4000c1e1b00 */
[----:B---3--:R-:W-:-:S04]  /*0a80*/  ISETP.NE.U32.AND P0, PT, R8, RZ, PT ;  /* 0x000000ff0800720c */ /* 0x008fc80003f05070 */
[----:B------:R-:W-:-:S13]  /*0a90*/  ISETP.NE.AND.EX P0, PT, R9, RZ, PT, P0 ;  /* 0x000000ff0900720c */ /* 0x000fda0003f05300 */
[----:B------:R-:W-:Y:S05]  /*0aa0*/  @!P0 BRA `(.L_x_8) ;  /* 0x0000000000088947 */ /* 0x000fea0003800000 */
[----:B------:R0:W5:Y:S01]  /*0ab0*/  LD.E R154, desc[UR38][R8.64] ;  /* 0x00000026089a7980 */ /* 0x000162000c101900 */
[----:B------:R-:W-:Y:S05]  /*0ac0*/  BRA `(.L_x_9) ;  /* 0x0000000000247947 */ /* 0x000fea0003800000 */
.L_x_8:
[----:B------:R-:W-:Y:S02]  /*0ad0*/  ULDC.64 UR4, c[0x0][0x590] ;  /* 0x0001640000047ab9 */ /* 0x000fe40000000a00 */
[----:B------:R-:W-:-:S04]  /*0ae0*/  ISETP.NE.U32.AND P0, PT, RZ, UR4, PT ;  /* 0x00000004ff007c0c */ /* 0x000fc8000bf05070 */
[----:B------:R-:W-:-:S13]  /*0af0*/  ISETP.NE.AND.EX P0, PT, RZ, UR5, PT, P0 ;  /* 0x00000005ff007c0c */ /* 0x000fda000bf05300 */
[----:B------:R-:W-:Y:S05]  /*0b00*/  @!P0 BRA `(.L_x_10) ;  /* 0x00000000000c8947 */ /* 0x000fea0003800000 */
[----:B01----:R-:W0:Y:S02]  /*0b10*/  LDC.64 R8, c[0x0][0x590] ;  /* 0x00016400ff087b82 */ /* 0x003e240000000a00 */
[----:B0-----:R1:W5:Y:S01]  /*0b20*/  LDG.E R154, desc[UR38][R8.64] ;  /* 0x00000026089a7981 */ /* 0x001362000c1e1900 */
[----:B------:R-:W-:Y:S05]  /*0b30*/  BRA `(.L_x_9) ;  /* 0x0000000000087947 */ /* 0x000fea0003800000 */
.L_x_10:
[----:B------:R-:W-:Y:S02]  /*0b40*/  ULDC UR4, c[0x0][0x584] ;  /* 0x0001610000047ab9 */ /* 0x000fe40000000800 */
[----:B------:R-:W-:-:S07]  /*0b50*/  IMAD.U32 R154, RZ, RZ, UR4 ;  /* 0x00000004ff9a7e24 */ /* 0x000fce000f8e00ff */
.L_x_9:
[----:B------:R-:W3:Y:S01]  /*0b60*/  LDC R2, c[0x0][0x65c] ;  /* 0x00019700ff027b82 */ /* 0x000ee20000000800 */
[----:B------:R-:W-:Y:S01]  /*0b70*/  ULDC UR6, c[0x0][0x28c] ;  /* 0x0000a30000067ab9 */ /* 0x000fe20000000800 */
[----:B------:R-:W-:Y:S01]  /*0b80*/  ISETP.NE.AND P0, PT, R10, 0x2, PT ;  /* 0x000000020a00780c */ /* 0x000fe20003f05270 */
[----:B------:R-:W-:Y:S01]  /*0b90*/  UIADD3 UR6, UR6, 0x7f, URZ ;  /* 0x0000007f06067890 */ /* 0x000fe2000fffe03f */
[----:B01----:R-:W-:Y:S01]  /*0ba0*/  IMAD.U32 R8, RZ, RZ, UR12 ;  /* 0x0000000cff087e24 */ /* 0x003fe2000f8e00ff */
[----:B------:R-:W-:Y:S01]  /*0bb0*/  UMOV UR36, URZ ;  /* 0x0000003f00247c82 */ /* 0x000fe20008000000 */
[----:B------:R-:W-:Y:S01]  /*0bc0*/  IMAD.MOV.U32 R9, RZ, RZ, RZ ;  /* 0x000000ffff097224 */ /* 0x000fe200078e00ff */
[----:B------:R-:W-:Y:S01]  /*0bd0*/  USHF.R.S32.HI UR7, URZ, 0x1f, UR6 ;  /* 0x0000001f3f077899 */ /* 0x000fe20008011406 */
[----:B------:R-:W-:Y:S01]  /*0be0*/  UMOV UR40, URZ ;  /* 0x0000003f00287c82 */ /* 0x000fe20008000000 */
[----:B------:R-:W-:Y:S02]  /*0bf0*/  ULDC.64 UR8, c[0x0][0x650] ;  /* 0x0001940000087ab9 */ /* 0x000fe40000000a00 */
[----:B------:R-:W-:-:S04]  /*0c00*/  ULEA.HI UR7, UR7, UR6, URZ, 0x7 ;  /* 0x0000000607077291 */ /* 0x000fc8000f8f383f */
[----:B------:R-:W-:Y:S01]  /*0c10*/  USHF.R.S32.HI UR37, URZ, 0x7, UR7 ;  /* 0x000000073f257899 */ /* 0x000fe20008011407 */
[----:B---3--:R-:W-:-:S13]  /*0c20*/  ISETP.NE.AND P1, PT, R2, 0x1, PT ;  /* 0x000000010200780c */ /* 0x008fda0003f25270 */
[----:B------:R-:W0:Y:S01]  /*0c30*/  @P1 LDC R19, c[0x0][0x10] ;  /* 0x00000400ff131b82 */ /* 0x000e220000000800 */
[----:B------:R-:W-:Y:S02]  /*0c40*/  @P1 IMAD.MOV.U32 R7, RZ, RZ, RZ ;  /* 0x000000ffff071224 */ /* 0x000fe400078e00ff */
[----:B------:R-:W-:-:S05]  /*0c50*/  @P1 IMAD.MOV.U32 R17, RZ, RZ, RZ ;  /* 0x000000ffff111224 */ /* 0x000fca00078e00ff */
[----:B------:R-:W1:Y:S01]  /*0c60*/  @!P1 LDC R11, c[0x0][0xc] ;  /* 0x00000300ff0b9b82 */ /* 0x000e620000000800 */
[----:B------:R-:W-:Y:S01]  /*0c70*/  ULDC UR4, c[0x0][0xc] ;  /* 0x0000030000047ab9 */ /* 0x000fe20000000800 */
[----:B------:R-:W-:Y:S02]  /*0c80*/  ULDC UR5, c[0x0][0x10] ;  /* 0x0000040000057ab9 */ /* 0x000fe40000000800 */
[----:B------:R-:W-:-:S04]  /*0c90*/  UIMAD.WIDE.U32 UR4, UR4, UR5, URZ ;  /* 0x00000005040472a5 */ /* 0x000fc8000f8e003f */
[----:B------:R-:W3:Y:S01]  /*0ca0*/  LDC R2, c[0x0][0x14] ;  /* 0x00000500ff027b82 */ /* 0x000ee20000000800 */
[----:B0-----:R-:W-:-:S04]  /*0cb0*/  @P1 IMAD.WIDE.U32 R18, R19, UR12, R6 ;  /* 0x0000000c13121c25 */ /* 0x001fc8000f8e0006 */
[----:B------:R-:W-:Y:S02]  /*0cc0*/  @P1 IMAD.IADD R17, R19, 0x1, R17 ;  /* 0x0000000113111824 */ /* 0x000fe400078e0211 */
[----:B-1----:R-:W-:-:S04]  /*0cd0*/  @!P1 IMAD.WIDE.U32 R8, R6, R11, R8 ;  /* 0x0000000b06089225 */ /* 0x002fc800078e0008 */
[----:B------:R-:W-:Y:S02]  /*0ce0*/  @!P1 IMAD.MOV.U32 R18, RZ, RZ, R8 ;  /* 0x000000ffff129224 */ /* 0x000fe400078e0008 */
[----:B------:R-:W-:Y:S02]  /*0cf0*/  @!P1 IMAD.MOV.U32 R17, RZ, RZ, R9 ;  /* 0x000000ffff119224 */ /* 0x000fe400078e0009 */
[----:B---3--:R-:W-:-:S04]  /*0d00*/  IMAD.WIDE.U32 R12, R2, UR4, RZ ;  /* 0x00000004020c7c25 */ /* 0x008fc8000f8e00ff */
[----:B------:R-:W-:Y:S01]  /*0d10*/  IMAD R23, R2, UR5, RZ ;  /* 0x0000000502177c24 */ /* 0x000fe2000f8e02ff */
[----:B------:R0:W-:Y:S03]  /*0d20*/  STL.64 [R1], R12 ;  /* 0x0000000c01007387 */ /* 0x0001e60000100a00 */
[----:B------:R-:W-:Y:S01]  /*0d30*/  IMAD.IADD R23, R13, 0x1, R23 ;  /* 0x000000010d177824 */ /* 0x000fe200078e0217 */
[----:B------:R-:W-:Y:S06]  /*0d40*/  @P0 BRA `(.L_x_11) ;  /* 0x0000000000200947 */ /* 0x000fec0003800000 */
[----:B------:R-:W-:Y:S01]  /*0d50*/  UISETP.GE.U32.AND UP0, UPT, UR37, 0x3, UPT ;  /* 0x000000032500788c */ /* 0x000fe2000bf06070 */
[----:B------:R-:W-:Y:S01]  /*0d60*/  IADD3 R18, P0, R18, R12, RZ ;  /* 0x0000000c12127210 */ /* 0x000fe20007f1e0ff */
[----:B------:R-:W-:Y:S01]  /*0d70*/  UIMAD.WIDE.U32 UR4, UR37, -0x55555555, URZ ;  /* 0xaaaaaaab250478a5 */ /* 0x000fe2000f8e003f */
[----:B------:R-:W-:-:S03]  /*0d80*/  UMOV UR40, URZ ;  /* 0x0000003f00287c82 */ /* 0x000fc60008000000 */
[----:B------:R-:W-:Y:S01]  /*0d90*/  USHF.R.U32.HI UR4, URZ, 0x1, UR5 ;  /* 0x000000013f047899 */ /* 0x000fe20008011605 */
[----:B------:R-:W-:-:S03]  /*0da0*/  IMAD.X R17, R23, 0x1, R17, P0 ;  /* 0x0000000117117824 */ /* 0x000fc600000e0611 */
[----:B------:R-:W-:Y:S02]  /*0db0*/  UIMAD UR36, UR4, -0x3, UR37 ;  /* 0xfffffffd042478a4 */ /* 0x000fe4000f8e0225 */
[----:B------:R-:W-:-:S12]  /*0dc0*/  @UP0 ULOP3.LUT UR40, UR4, 0x1, URZ, 0xc0, !UPT ;  /* 0x0000000104280892 */ /* 0x000fd8000f8ec03f */
.L_x_11:
[----:B------:R-:W-:Y:S01]  /*0dd0*/  ISETP.GE.U32.AND P0, PT, R18, UR8, PT ;  /* 0x0000000812007c0c */ /* 0x000fe2000bf06070 */
[----:B------:R-:W-:Y:S01]  /*0de0*/  IMAD.MOV.U32 R19, RZ, RZ, -0x1 ;  /* 0xffffffffff137424 */ /* 0x000fe200078e00ff */
[----:B------:R-:W-:Y:S01]  /*0df0*/  PRMT R8, RZ, 0x7610, R8 ;  /* 0x00007610ff087816 */ /* 0x000fe20000000008 */
[----:B------:R-:W-:Y:S01]  /*0e00*/  IMAD.MOV.U32 R22, RZ, RZ, -0x1 ;  /* 0xffffffffff167424 */ /* 0x000fe200078e00ff */
[----:B------:R-:W-:Y:S01]  /*0e10*/  ISETP.GE.U32.AND.EX P0, PT, R17, UR9, PT, P0 ;  /* 0x0000000911007c0c */ /* 0x000fe2000bf06100 */
[----:B------:R-:W-:-:S12]  /*0e20*/  IMAD.MOV.U32 R2, RZ, RZ, -0x1 ;  /* 0xffffffffff027424 */ /* 0x000fd800078e00ff */
[----:B------:R-:W-:Y:S05]  /*0e30*/  @P0 BRA `(.L_x_12) ;  /* 0x00000004002c0947 */ /* 0x000fea0003800000 */
[----:B------:R-:W1:Y:S01]  /*0e40*/  LDC.64 R26, c[0x0][0x628] ;  /* 0x00018a00ff1a7b82 */ /* 0x000e620000000a00 */
[----:B------:R-:W-:Y:S02]  /*0e50*/  IMAD.MOV.U32 R8, RZ, RZ, R18 ;  /* 0x000000ffff087224 */ /* 0x000fe400078e0012 */
[----:B------:R-:W-:-:S05]  /*0e60*/  IMAD.MOV.U32 R9, RZ, RZ, R17 ;  /* 0x000000ffff097224 */ /* 0x000fca00078e0011 */
[----:B------:R-:W3:Y:S08]  /*0e70*/  LDC R2, c[0x0][0x630] ;  /* 0x00018c00ff027b82 */ /* 0x000ef00000000800 */
[----:B------:R-:W4:Y:S01]  /*0e80*/  LDC.64 R28, c[0x0][0x620] ;  /* 0x00018800ff1c7b82 */ /* 0x000f220000000a00 */
[----:B-1----:R-:W-:-:S04]  /*0e90*/  ISETP.NE.U32.AND P0, PT, R26, RZ, PT ;  /* 0x000000ff1a00720c */ /* 0x002fc80003f05070 */
[----:B------:R-:W-:-:S13]  /*0ea0*/  ISETP.NE.AND.EX P0, PT, R27, RZ, PT, P0 ;  /* 0x000000ff1b00720c */ /* 0x000fda0003f05300 */
[----:B---34-:R-:W-:Y:S05]  /*0eb0*/  @!P0 BRA `(.L_x_13) ;  /* 0x0000000000288947 */ /* 0x018fea0003800000 */
[----:B0-----:R-:W0:Y:S02]  /*0ec0*/  LDC R13, c[0x0][0x634] ;  /* 0x00018d00ff0d7b82 */ /* 0x001e240000000800 */
[----:B0-----:R-:W-:-:S05]  /*0ed0*/  IADD3 R13, P0, R18, R13, RZ ;  /* 0x0000000d120d7210 */ /* 0x001fca0007f1e0ff */
[----:B------:R-:W-:-:S04]  /*0ee0*/  IMAD.X R15, RZ, RZ, R17, P0 ;  /* 0x000000ffff0f7224 */ /* 0x000fc800000e0611 */
[----:B------:R-:W-:-:S04]  /*0ef0*/  IMAD.WIDE.U32 R8, R15, R26, RZ ;  /* 0x0000001a0f087225 */ /* 0x000fc800078e00ff */
[----:B------:R-:W-:-:S04]  /*0f00*/  IMAD.WIDE.U32 R10, P0, R13, R27, R8 ;  /* 0x0000001b0d0a7225 */ /* 0x000fc80007800008 */
[----:B------:R-:W-:-:S04]  /*0f10*/  IMAD.WIDE.U32 R8, R13, R26, RZ ;  /* 0x0000001a0d087225 */ /* 0x000fc800078e00ff */
[----:B------:R-:W-:Y:S01]  /*0f20*/  IMAD.X R13, RZ, RZ, RZ, P0 ;  /* 0x000000ffff0d7224 */ /* 0x000fe200000e06ff */
[----:B------:R-:W-:Y:S01]  /*0f30*/  IADD3 RZ, P0, R9, R10, RZ ;  /* 0x0000000a09ff7210 */ /* 0x000fe20007f1e0ff */
[----:B------:R-:W-:-:S04]  /*0f40*/  IMAD.MOV.U32 R12, RZ, RZ, R11 ;  /* 0x000000ffff0c7224 */ /* 0x000fc800078e000b */
[----:B------:R-:W-:-:S08]  /*0f50*/  IMAD.WIDE.U32.X R8, R15, R27, R12, P0 ;  /* 0x0000001b0f087225 */ /* 0x000fd000000e040c */
.L_x_13:
[----:B------:R-:W1:Y:S01]  /*0f60*/  LDC.64 R32, c[0x0][0x640] ;  /* 0x00019000ff207b82 */ /* 0x000e620000000a00 */
[-C--:B------:R-:W-:Y:S01]  /*0f70*/  SHF.R.U64 R30, R8, R2.reuse, R9 ;  /* 0x00000002081e7219 */ /* 0x080fe20000001209 */
[----:B------:R-:W-:Y:S01]  /*0f80*/  IMAD.MOV.U32 R19, RZ, RZ, R17 ;  /* 0x000000ffff137224 */ /* 0x000fe200078e0011 */
[----:B------:R-:W-:Y:S02]  /*0f90*/  SHF.R.U32.HI R2, RZ, R2, R9 ;  /* 0x00000002ff027219 */ /* 0x000fe40000011609 */
[----:B------:R-:W-:-:S03]  /*0fa0*/  IADD3 R11, P0, RZ, -R30, RZ ;  /* 0x8000001eff0b7210 */ /* 0x000fc60007f1e0ff */
[----:B------:R-:W3:Y:S02]  /*0fb0*/  LDC R10, c[0x0][0x618] ;  /* 0x00018600ff0a7b82 */ /* 0x000ee40000000800 */
[----:B------:R-:W-:-:S04]  /*0fc0*/  IMAD.X R9, RZ, RZ, ~R2, P0 ;  /* 0x000000ffff097224 */ /* 0x000fc800000e0e02 */
[-C--:B------:R-:W-:Y:S02]  /*0fd0*/  IMAD R2, R9, R28.reuse, RZ ;  /* 0x0000001c09027224 */ /* 0x080fe400078e02ff */
[----:B0-----:R-:W0:Y:S01]  /*0fe0*/  LDC R13, c[0x0][0x608] ;  /* 0x00018200ff0d7b82 */ /* 0x001e220000000800 */
[----:B------:R-:W-:-:S04]  /*0ff0*/  IMAD.WIDE.U32 R8, R11, R28, R18 ;  /* 0x0000001c0b087225 */ /* 0x000fc800078e0012 */
[----:B------:R-:W-:Y:S02]  /*1000*/  IMAD R11, R11, R29, R2 ;  /* 0x0000001d0b0b7224 */ /* 0x000fe400078e0202 */
[----:B------:R-:W-:Y:S01]  /*1010*/  IMAD.MOV.U32 R2, RZ, RZ, -0x1 ;  /* 0xffffffffff027424 */ /* 0x000fe200078e00ff */
[----:B------:R-:W4:Y:S01]  /*1020*/  LDC R31, c[0x0][0x658] ;  /* 0x00019600ff1f7b82 */ /* 0x000f220000000800 */
[----:B------:R-:W-:Y:S01]  /*1030*/  IMAD.IADD R9, R9, 0x1, R11 ;  /* 0x0000000109097824 */ /* 0x000fe200078e020b */
[----:B-1----:R-:W-:Y:S01]  /*1040*/  ISETP.NE.U32.AND P0, PT, R32, RZ, PT ;  /* 0x000000ff2000720c */ /* 0x002fe20003f05070 */
[----:B------:R-:W-:-:S03]  /*1050*/  IMAD.MOV.U32 R28, RZ, RZ, 0x1 ;  /* 0x00000001ff1c7424 */ /* 0x000fc600078e00ff */
[----:B------:R-:W-:Y:S02]  /*1060*/  ISETP.NE.AND.EX P0, PT, R33, RZ, PT, P0 ;  /* 0x000000ff2100720c */ /* 0x000fe40003f05300 */
[----:B------:R-:W1:Y:S01]  /*1070*/  LDC R27, c[0x0][0x600] ;  /* 0x00018000ff1b7b82 */ /* 0x000e620000000800 */
[-CC-:B---3--:R-:W-:Y:S02]  /*1080*/  SHF.R.U64 R25, R8, R10.reuse, R9.reuse ;  /* 0x0000000a08197219 */ /* 0x188fe40000001209 */
[----:B------:R-:W-:-:S05]  /*1090*/  SHF.R.U32.HI R8, RZ, R10, R9 ;  /* 0x0000000aff087219 */ /* 0x000fca0000011609 */
[----:B------:R-:W3:Y:S01]  /*10a0*/  LDC R22, c[0x0][0x648] ;  /* 0x00019200ff167b82 */ /* 0x000ee20000000800 */
[-CC-:B0-----:R-:W-:Y:S02]  /*10b0*/  SHF.R.U64 R34, R25, R13.reuse, R8.reuse ;  /* 0x0000000d19227219 */ /* 0x181fe40000001208 */
[----:B------:R-:W-:-:S05]  /*10c0*/  SHF.R.U32.HI R8, RZ, R13, R8 ;  /* 0x0000000dff087219 */ /* 0x000fca0000011608 */
[----:B------:R-:W0:Y:S01]  /*10d0*/  LDC R26, c[0x0][0x638] ;  /* 0x00018e00ff1a7b82 */ /* 0x000e220000000800 */
[-CC-:B----4-:R-:W-:Y:S02]  /*10e0*/  SHF.R.U64 R36, R34, R31.reuse, R8.reuse ;  /* 0x0000001f22247219 */ /* 0x190fe40000001208 */
[-C--:B------:R-:W-:Y:S02]  /*10f0*/  SHF.L.U32 R2, R2, R31.reuse, RZ ;  /* 0x0000001f02027219 */ /* 0x080fe400000006ff */
[----:B------:R-:W-:Y:S01]  /*1100*/  SHF.R.U32.HI R9, RZ, R31, R8 ;  /* 0x0000001fff097219 */ /* 0x000fe20000011608 */
[----:B------:R-:W-:Y:S01]  /*1110*/  IMAD.MOV.U32 R8, RZ, RZ, R36 ;  /* 0x000000ffff087224 */ /* 0x000fe200078e0024 */
[----:B------:R-:W-:Y:S01]  /*1120*/  LOP3.LUT R15, RZ, R2, RZ, 0x33, !PT ;  /* 0x00000002ff0f7212 */ /* 0x000fe200078e33ff */
[----:B------:R-:W4:Y:S01]  /*1130*/  LDC R29, c[0x0][0x610] ;  /* 0x00018400ff1d7b82 */ /* 0x000f220000000800 */
[----:B------:R-:W-:Y:S05]  /*1140*/  @!P0 BRA `(.L_x_14) ;  /* 0x0000000000288947 */ /* 0x000fea0003800000 */
[----:B------:R-:W2:Y:S02]  /*1150*/  LDC R13, c[0x0][0x64c] ;  /* 0x00019300ff0d7b82 */ /* 0x000ea40000000800 */
[----:B--2---:R-:W-:-:S05]  /*1160*/  IADD3 R13, P0, R36, R13, RZ ;  /* 0x0000000d240d7210 */ /* 0x004fca0007f1e0ff */
        /* <DEDUP_REMOVED lines=8> */
.L_x_14:
[----:B---3--:R-:W-:Y:S01]  /*11f0*/  SHF.R.U64 R7, R8, R22, R9 ;  /* 0x0000001608077219 */ /* 0x008fe20000001209 */
[----:B-1----:R-:W-:Y:S01]  /*1200*/  VIADD R8, R27, 0xffffffff ;  /* 0xffffffff1b087836 */ /* 0x002fe20000000000 */
[----:B------:R-:W-:Y:S01]  /*1210*/  SHF.L.U32 R2, R28, R31, RZ ;  /* 0x0000001f1c027219 */ /* 0x000fe200000006ff */
[----:B------:R-:W-:Y:S01]  /*1220*/  @P1 IMAD R20, R21, R24, R6 ;  /* 0x0000001815141224 */ /* 0x000fe200078e0206 */
[----:B------:R-:W-:Y:S01]  /*1230*/  LOP3.LUT R15, R34, R15, RZ, 0xc0, !PT ;  /* 0x0000000f220f7212 */ /* 0x000fe200078ec0ff */
[----:B------:R-:W-:Y:S01]  /*1240*/  IMAD.MOV R9, RZ, RZ, -R7 ;  /* 0x000000ffff097224 */ /* 0x000fe200078e0a07 */
[----:B------:R-:W-:Y:S01]  /*1250*/  LOP3.LUT R8, R25, R8, RZ, 0xc0, !PT ;  /* 0x0000000819087212 */ /* 0x000fe200078ec0ff */
[----:B------:R-:W-:Y:S02]  /*1260*/  IMAD.MOV.U32 R6, RZ, RZ, 0x1 ;  /* 0x00000001ff067424 */ /* 0x000fe400078e00ff */
[----:B------:R-:W-:Y:S02]  /*1270*/  IMAD R15, R2, R7, R15 ;  /* 0x00000007020f7224 */ /* 0x000fe400078e020f */
[----:B0-----:R-:W-:-:S02]  /*1280*/  IMAD R2, R9, R26, R36 ;  /* 0x0000001a09027224 */ /* 0x001fc400078e0224 */
[----:B----4-:R-:W-:Y:S02]  /*1290*/  IMAD R19, R15, R29, R20 ;  /* 0x0000001d0f137224 */ /* 0x010fe400078e0214 */
[--C-:B------:R-:W-:Y:S01]  /*12a0*/  IMAD R2, R2, R27, R8.reuse ;  /* 0x0000001b02027224 */ /* 0x100fe200078e0208 */
[----:B------:R-:W-:-:S04]  /*12b0*/  PRMT R8, R6, 0x7610, R8 ;  /* 0x0000761006087816 */ /* 0x000fc80000000008 */
[----:B------:R-:W-:Y:S02]  /*12c0*/  SEL R22, R2, R19, !P1 ;  /* 0x0000001302167207 */ /* 0x000fe40004800000 */
[----:B------:R-:W-:Y:S01]  /*12d0*/  SEL R19, R19, R2, !P1 ;  /* 0x0000000213137207 */ /* 0x000fe20004800000 */
[----:B------:R-:W-:-:S07]  /*12e0*/  IMAD.MOV.U32 R2, RZ, RZ, R30 ;  /* 0x000000ffff027224 */ /* 0x000fce00078e001e */
.L_x_12:
[----:B------:R-:W-:Y:S05]  /*12f0*/  @!P3 BRA `(.L_x_15) ;  /* 0x00000000000cb947 */ /* 0x000fea0003800000 */
[----:B------:R-:W-:Y:S01]  /*1300*/  UCGABAR_WAIT ;  /* 0x0000000000007dc7 */ /* 0x000fe20008000000 */
[----:B------:R-:W-:Y:S01]  /*1310*/  CCTL.IVALL ;  /* 0x00000000ff00798f */ /* 0x000fe20002000000 */
[----:B------:R-:W-:Y:S05]  /*1320*/  BRA `(.L_x_16) ;  /* 0x0000000000047947 */ /* 0x000fea0003800000 */
.L_x_15:
[----:B------:R-:W-:Y:S06]  /*1330*/  BAR.SYNC.DEFER_BLOCKING 0x0 ;  /* 0x0000000000007b1d */ /* 0x000fec0000010000 */
.L_x_16:
[----:B------:R-:W-:Y:S05]  /*1340*/  @!P2 BRA `(.L_x_17) ;  /* 0x0000009c0084a947 */ /* 0x000fea0003800000 */
[----:B------:R-:W-:-:S13]  /*1350*/  ISETP.GT.U32.AND P0, PT, R35, 0x1, PT ;  /* 0x000000012300780c */ /* 0x000fda0003f04070 */
[----:B------:R-:W-:Y:S05]  /*1360*/  @P0 EXIT ;  /* 0x000000000000094d */ /* 0x000fea0003800000 */
.L_x_18:
[----:B------:R-:W-:-:S08]  /*1370*/  NOP ;  /* 0x0000000000007918 */ /* 0x000fd00000000000 */
[----:B------:R-:W1:Y:S02]  /*1380*/  USETMAXREG.TRY_ALLOC.CTAPOOL UP0, 0xe8 ;  /* 0x000000e8000079c8 */ /* 0x000e640008000600 */
[----:B-1----:R-:W-:-:S13]  /*1390*/  PLOP3.LUT P0, PT, PT, PT, UP0, 0x80, 0x0 ;  /* 0x000000000000781c */ /* 0x002fda0003f0f008 */
[----:B------:R-:W-:Y:S05]  /*13a0*/  @!P0 BRA `(.L_x_18) ;  /* 0xfffffffc00f08947 */ /* 0x000fea000383ffff */
[----:B------:R-:W-:-:S13]  /*13b0*/  LOP3.LUT P0, RZ, R8, 0xff, RZ, 0xc0, !PT ;  /* 0x000000ff08ff7812 */ /* 0x000fda000780c0ff */
[----:B------:R-:W-:Y:S05]  /*13c0*/  @!P0 EXIT ;  /* 0x000000000000894d */ /* 0x000fea0003800000 */
[----:B------:R-:W1:Y:S01]  /*13d0*/  S2UR UR4, SR_CgaCtaId ;  /* 0x00000000000479c3 */ /* 0x000e620000008800 */
[----:B--2---:R-:W-:Y:S01]  /*13e0*/  VIADD R0, R0, 0xffffffff ;  /* 0xffffffff00007836 */ /* 0x004fe20000000000 */
[CC--:B------:R-:W-:Y:S01]  /*13f0*/  LEA.HI R4, R14.reuse, R3.reuse, RZ, 0x2 ;  /* 0x000000030e047211 */ /* 0x0c0fe200078f10ff */
[----:B------:R-:W-:Y:S01]  /*1400*/  UMOV UR42, 0x400 ;  /* 0x00000400002a7882 */ /* 0x000fe20000000000 */
[----:B------:R-:W-:Y:S01]  /*1410*/  LEA.HI R14, R14, R3, RZ, 0x5 ;  /* 0x000000030e0e7211 */ /* 0x000fe200078f28ff */
[----:B------:R-:W-:Y:S01]  /*1420*/  UISETP.LT.AND UP0, UPT, UR37, 0x1, UPT ;  /* 0x000000012500788c */ /* 0x000fe2000bf01270 */
[----:B------:R-:W-:Y:S01]  /*1430*/  R2UR UR43, R0 ;  /* 0x00000000002b72ca */ /* 0x000fe200000e0000 */
[----:B------:R-:W-:Y:S01]  /*1440*/  USHF.L.U32 UR41, UR37, 0x1, URZ ;  /* 0x0000000125297899 */ /* 0x000fe2000800063f */
[--C-:B------:R-:W-:Y:S01]  /*1450*/  SHF.R.S32.HI R156, RZ, 0x2, R4.reuse ;  /* 0x00000002ff9c7819 */ /* 0x100fe20000011404 */
[----:B------:R-:W-:Y:S01]  /*1460*/  USEL UR45, UR37, 0x1, UP0 ;  /* 0x00000001252d7887 */ /* 0x000fe20008000000 */
[----:B------:R-:W-:-:S02]  /*1470*/  SHF.R.S32.HI R5, RZ, 0x1f, R4 ;  /* 0x0000001fff057819 */ /* 0x000fc40000011404 */
[----:B------:R-:W-:Y:S01]  /*1480*/  LOP3.LUT R158, R4, 0xfffffffc, RZ, 0xc0, !PT ;  /* 0xfffffffc049e7812 */ /* 0x000fe200078ec0ff */
[----:B------:R-:W-:Y:S01]  /*1490*/  UIADD3 UR45, -UR45, UR37, URZ ;  /* 0x000000252d2d7290 */ /* 0x000fe2000fffe13f */
[----:B------:R-:W-:Y:S02]  /*14a0*/  LEA.HI R5, R5, R156, RZ, 0x3 ;  /* 0x0000009c05057211 */ /* 0x000fe400078f18ff */
[----:B------:R-:W-:Y:S01]  /*14b0*/  ISETP.NE.AND P0, PT, R0, RZ, PT ;  /* 0x000000ff0000720c */ /* 0x000fe20003f05270 */
[----:B------:R-:W-:Y:S01]  /*14c0*/  IMAD.IADD R158, R3, 0x1, -R158 ;  /* 0x00000001039e7824 */ /* 0x000fe200078e0a9e */
[----:B------:R-:W-:Y:S01]  /*14d0*/  LOP3.LUT R5, R5, 0xfffffff8, RZ, 0xc0, !PT ;  /* 0xfffffff805057812 */ /* 0x000fe200078ec0ff */
[----:B------:R-:W-:Y:S01]  /*14e0*/  USHF.L.U32 UR43, UR43, 0x3, URZ ;  /* 0x000000032b2b7899 */ /* 0x000fe2000800063f */
[----:B------:R-:W-:Y:S02]  /*14f0*/  LOP3.LUT R176, R16, 0x1, RZ, 0xfc, !PT ;  /* 0x0000000110b07812 */ /* 0x000fe400078efcff */
[----:B------:R-:W-:Y:S01]  /*1500*/  SEL R177, RZ, 0x1, P0 ;  /* 0x00000001ffb17807 */ /* 0x000fe20000000000 */
[----:B------:R-:W-:Y:S01]  /*1510*/  IMAD.IADD R156, R156, 0x1, -R5 ;  /* 0x000000019c9c7824 */ /* 0x000fe200078e0a05 */
[----:B-1----:R-:W-:Y:S01]  /*1520*/  ULEA UR42, UR4, UR42, 0x18 ;  /* 0x0000002a042a7291 */ /* 0x002fe2000f8ec03f */
[----:B------:R-:W-:Y:S01]  /*1530*/  SHF.R.S32.HI R5, RZ, 0x5, R14 ;  /* 0x00000005ff057819 */ /* 0x000fe2000001140e */
[----:B------:R-:W-:Y:S01]  /*1540*/  IMAD.U32 R160, RZ, RZ, UR43 ;  /* 0x0000002bffa07e24 */ /* 0x000fe2000f8e00ff */
[----:B------:R-:W-:Y:S01]  /*1550*/  ULDC UR4, c[0x0][0x284] ;  /* 0x0000a10000047ab9 */ /* 0x000fe20000000800 */
[----:B------:R-:W-:Y:S01]  /*1560*/  UIADD3 UR44, UR42, 0x40, URZ ;  /* 0x000000402a2c7890 */ /* 0x000fe2000fffe03f */
[--C-:B------:R-:W-:Y:S01]  /*1570*/  SHF.R.S32.HI R157, RZ, 0x1f, R156.reuse ;  /* 0x0000001fff9d7819 */ /* 0x100fe2000001149c */
[----:B------:R-:W-:Y:S01]  /*1580*/  IMAD R163, R5, -0x10, -R156 ;  /* 0xfffffff005a37824 */ /* 0x000fe200078e0a9c */
[----:B------:R-:W-:-:S02]  /*1590*/  LOP3.LUT R162, R160, 0x8, RZ, 0xc0, !PT ;  /* 0x00000008a0a27812 */ /* 0x000fc400078ec0ff */
[----:B------:R-:W-:Y:S01]  /*15a0*/  LOP3.LUT R160, R160, 0x8, RZ, 0xc, !PT ;  /* 0x00000008a0a07812 */ /* 0x000fe200078e0cff */
[----:B------:R-:W-:Y:S01]  /*15b0*/  IMAD.U32 R159, RZ, RZ, UR44 ;  /* 0x0000002cff9f7e24 */ /* 0x000fe2000f8e00ff */
[----:B------:R-:W-:Y:S01]  /*15c0*/  LOP3.LUT R162, R162, 0x18, RZ, 0x3c, !PT ;  /* 0x00000018a2a27812 */ /* 0x000fe200078e3cff */
[----:B------:R-:W-:-:S04]  /*15d0*/  IMAD.WIDE R156, R5, 0x10, R156 ;  /* 0x00000010059c7825 */ /* 0x000fc800078e029c */
[----:B------:R-:W-:Y:S02]  /*15e0*/  VIADD R161, R159, UR43 ;  /* 0x0000002b9fa17c36 */ /* 0x000fe40008000000 */
[----:B------:R-:W-:-:S07]  /*15f0*/  VIADD R163, R163, UR4 ;  /* 0x00000004a3a37c36 */ /* 0x000fce0008000000 */
.L_x_294:
[----:B------:R-:W-:Y:S01]  /*1600*/  SHF.L.U32 R0, R177, 0x1f, RZ ;  /* 0x0000001fb1007819 */ /* 0x000fe200000006ff */
[----:B------:R-:W-:Y:S02]  /*1610*/  ULDC UR4, c[0x0][0x28c] ;  /* 0x0000a30000047ab9 */ /* 0x000fe40000000800 */
[----:B------:R-:W-:Y:S01]  /*1620*/  ISETP.LT.AND P1, PT, RZ, UR4, PT ;  /* 0x00000004ff007c0c */ /* 0x000fe2000bf21270 */
[----:B------:R-:W1:Y:S02]  /*1630*/  SYNCS.PHASECHK.TRANS64.TRYWAIT P0, [R159+UR43], R0 ;  /* 0x000000009f0075a7 */ /* 0x000e64000800016b */
[----:B01-34-:R-:W-:Y:S10]  /*1640*/  @!P0 BRA `(.L_x_19) ;  /* 0x000000ac003c8947 */ /* 0x01bff40003800000 */
.L_x_315:
[----:B------:R-:W-:Y:S05]  /*1650*/  @P1 BRA `(.L_x_20) ;  /* 0x0000000000401947 */ /* 0x000fea0003800000 */
[----:B-1----:R-:W-:Y:S01]  /*1660*/  MOV R0, 0x0 ;  /* 0x0000000000007802 */ /* 0x002fe20000000f00 */
[----:B------:R-:W-:Y:S01]  /*1670*/  ULDC.64 UR4, c[0x4][0x68] ;  /* 0x01001a0000047ab9 */ /* 0x000fe20000000a00 */
[----:B------:R-:W-:Y:S01]  /*1680*/  ULDC.64 UR6, c[0x4][0x8] ;  /* 0x0100020000067ab9 */ /* 0x000fe20000000a00 */
[----:B------:R-:W-:Y:S01]  /*1690*/  IMAD.U32 R4, RZ, RZ, UR4 ;  /* 0x00000004ff047e24 */ /* 0x000fe2000f8e00ff */
[----:B------:R1:W2:Y:S01]  /*16a0*/  LDC.64 R14, c[0x4][R0] ;  /* 0x01000000000e7b82 */ /* 0x0002a20000000a00 */
[----:B------:R-:W-:Y:S01]  /*16b0*/  IMAD.U32 R5, RZ, RZ, UR5 ;  /* 0x00000005ff057e24 */ /* 0x000fe2000f8e00ff */
[----:B------:R-:W-:Y:S01]  /*16c0*/  ULDC.64 UR4, c[0x4][0x70] ;  /* 0x01001c0000047ab9 */ /* 0x000fe20000000a00 */
[----:B------:R-:W-:Y:S02]  /*16d0*/  IMAD.U32 R10, RZ, RZ, UR6 ;  /* 0x00000006ff0a7e24 */ /* 0x000fe4000f8e00ff */
[----:B------:R-:W-:Y:S02]  /*16e0*/  IMAD.U32 R6, RZ, RZ, UR4 ;  /* 0x00000004ff067e24 */ /* 0x000fe4000f8e00ff */
[----:B------:R-:W-:-:S02]  /*16f0*/  IMAD.U32 R7, RZ, RZ, UR5 ;  /* 0x00000005ff077e24 */ /* 0x000fc4000f8e00ff */
[----:B------:R-:W-:Y:S02]  /*1700*/  IMAD.U32 R11, RZ, RZ, UR7 ;  /* 0x00000007ff0b7e24 */ /* 0x000fe4000f8e00ff */
[----:B------:R-:W-:Y:S02]  /*1710*/  IMAD.MOV.U32 R8, RZ, RZ, 0x1e1 ;  /* 0x000001e1ff087424 */ /* 0x000fe400078e00ff */
[----:B0-----:R-:W-:Y:S02]  /*1720*/  IMAD.MOV.U32 R12, RZ, RZ, 0x1 ;  /* 0x00000001ff0c7424 */ /* 0x001fe400078e00ff */
[----:B-1----:R-:W-:-:S07]  /*1730*/  IMAD.MOV.U32 R13, RZ, RZ, RZ ;  /* 0x000000ffff0d7224 */ /* 0x002fce00078e00ff */
[----:B------:R-:W-:-:S07]  /*1740*/  LEPC R20, `(.L_x_20) ;  /* 0x000000001014794e */ /* 0x000fce0000000000 */
[----:B--2--5:R-:W-:Y:S05]  /*1750*/  CALL.ABS.NOINC R14 ;  /* 0x000000000e007343 */ /* 0x024fea0003c00000 */
.L_x_20:
[----:B------:R-:W-:-:S13]  /*1760*/  ISETP.NE.AND P0, PT, R176, 0x3, PT ;  /* 0x00000003b000780c */ /* 0x000fda0003f05270 */
[----:B------:R-:W-:Y:S05]  /*1770*/  @!P0 BRA `(.L_x_21) ;  /* 0x0000000000048947 */ /* 0x000fea0003800000 */
[----:B------:R-:W-:Y:S01]  /*1780*/  BPT.TRAP 0x1 ;  /* 0x000000040000795c */ /* 0x000fe20000300000 */
.L_x_21:
[----:B------:R-:W-:Y:S02]  /*1790*/  IMAD.U32 R3, RZ, RZ, UR36 ;  /* 0x00000024ff037e24 */ /* 0x000fe4000f8e00ff */
[----:B-1----:R-:W-:-:S03]  /*17a0*/  IMAD.U32 R0, RZ, RZ, UR40 ;  /* 0x00000028ff007e24 */ /* 0x002fc6000f8e00ff */
[----:B------:R-:W-:Y:S02]  /*17b0*/  LEA R3, R3, UR42, 0x3 ;  /* 0x0000002a03037c11 */ /* 0x000fe4000f8e18ff */
[----:B------:R-:W-:-:S04]  /*17c0*/  SHF.L.U32 R0, R0, 0x1f, RZ ;  /* 0x0000001f00007819 */ /* 0x000fc800000006ff */
[----:B------:R1:W2:Y:S01]  /*17d0*/  SYNCS.PHASECHK.TRANS64.TRYWAIT P1, [R3+URZ], R0 ;  /* 0x00000000030075a7 */ /* 0x0002a2000802017f */
[----:B------:R-:W-:Y:S05]  /*17e0*/  @!P0 BRA `(.L_x_22) ;  /* 0x0000000000048947 */ /* 0x000fea0003800000 */
[----:B------:R-:W-:Y:S01]  /*17f0*/  BPT.TRAP 0x1 ;  /* 0x000000040000795c */ /* 0x000fe20000300000 */
.L_x_22:
[----:B------:R-:W-:-:S05]  /*1800*/  IMAD.U32 R4, RZ, RZ, UR45 ;  /* 0x0000002dff047e24 */ /* 0x000fca000f8e00ff */
[----:B------:R-:W-:Y:S01]  /*1810*/  ISETP.GE.AND P2, PT, R4, 0x1, PT ;  /* 0x000000010400780c */ /* 0x000fe20003f46270 */
[----:B--2---:R-:W-:-:S12]  /*1820*/  @P1 BRA `(.L_x_23) ;  /* 0x0000000000081947 */ /* 0x004fd80003800000 */
[----:B------:R-:W2:Y:S02]  /*1830*/  SYNCS.PHASECHK.TRANS64.TRYWAIT P1, [R3+URZ], R0 ;  /* 0x00000000030075a7 */ /* 0x000ea4000802017f */
[----:B--2---:R-:W-:Y:S05]  /*1840*/  @!P1 BRA `(.L_x_24) ;  /* 0x000000a800d09947 */ /* 0x004fea0003800000 */
.L_x_23:
[----:B------:R-:W-:Y:S05]  /*1850*/  WARPSYNC.ALL ;  /* 0x0000000000007948 */ /* 0x000fea0003800000 */
[----:B------:R-:W-:Y:S01]  /*1860*/  UIADD3 UR4, UR42, 0x100, URZ ;  /* 0x000001002a047890 */ /* 0x000fe2000fffe03f */
[----:B------:R-:W-:Y:S01]  /*1870*/  WARPGROUP.ARRIVE ;  /* 0x00000000000079c5 */ /* 0x000fe20000000000 */
[----:B------:R-:W-:Y:S02]  /*1880*/  UIADD3 UR5, UR42, 0x18100, URZ ;  /* 0x000181002a057890 */ /* 0x000fe4000fffe03f */
[----:B------:R-:W-:Y:S02]  /*1890*/  USHF.R.U32.HI UR4, URZ, 0x4, UR4 ;  /* 0x000000043f047899 */ /* 0x000fe40008011604 */
[----:B------:R-:W-:-:S02]  /*18a0*/  USHF.R.U32.HI UR5, URZ, 0x4, UR5 ;  /* 0x000000043f057899 */ /* 0x000fc40008011605 */
[----:B------:R-:W-:Y:S02]  /*18b0*/  ULOP3.LUT UR4, UR4, 0x3fff, URZ, 0xc0, !UPT ;  /* 0x00003fff04047892 */ /* 0x000fe4000f8ec03f */
[----:B------:R-:W-:Y:S02]  /*18c0*/  ULOP3.LUT UR5, UR5, 0x3fff, URZ, 0xc0, !UPT ;  /* 0x00003fff05057892 */ /* 0x000fe4000f8ec03f */
[----:B------:R-:W-:Y:S02]  /*18d0*/  ULOP3.LUT UR8, UR4, 0x10000, URZ, 0xfc, !UPT ;  /* 0x0001000004087892 */ /* 0x000fe4000f8efc3f */
[----:B------:R-:W-:Y:S02]  /*18e0*/  ULOP3.LUT UR9, UR5, 0x10000, URZ, 0xfc, !UPT ;  /* 0x0001000005097892 */ /* 0x000fe4000f8efc3f */
[----:B------:R-:W-:Y:S02]  /*18f0*/  ULEA UR6, UR36, UR8, 0xb ;  /* 0x0000000824067291 */ /* 0x000fe4000f8e583f */
[----:B------:R-:W-:Y:S01]  /*1900*/  ULEA UR4, UR36, UR9, 0xd ;  /* 0x0000000924047291 */ /* 0x000fe2000f8e683f */
[----:B------:R-:W-:Y:S01]  /*1910*/  UMOV UR13, 0x40000040 ;  /* 0x40000040000d7882 */ /* 0x000fe20000000000 */
[----:B------:R-:W-:-:S02]  /*1920*/  UMOV UR15, 0x40000040 ;  /* 0x40000040000f7882 */ /* 0x000fc40000000000 */
[----:B------:R-:W-:Y:S01]  /*1930*/  UIADD3 UR10, UR4, 0x1806, URZ ;  /* 0x00001806040a7890 */ /* 0x000fe2000fffe03f */
[----:B------:R-:W-:Y:S02]  /*1940*/  UMOV UR12, UR6 ;  /* 0x00000006000c7c82 */ /* 0x000fe40008000000 */
[----:B------:R-:W-:Y:S01]  /*1950*/  UMOV UR14, UR4 ;  /* 0x00000004000e7c82 */ /* 0x000fe20008000000 */
[----:B------:R-:W-:Y:S01]  /*1960*/  UMOV UR5, 0x40000040 ;  /* 0x4000004000057882 */ /* 0x000fe20000000000 */
[----:B------:R-:W-:Y:S01]  /*1970*/  HGMMA.64x256x8.F32.TF32 R24, gdesc[UR12], RZ, !UPT, gsb0 ;  /* 0x07e000000c1879f0 */ /* 0x000fe2000c0028ff */
[----:B------:R-:W-:Y:S02]  /*1980*/  UIADD3 UR12, UR6, 0x2, URZ ;  /* 0x00000002060c7890 */ /* 0x000fe4000fffe03f */
[----:B------:R-:W-:Y:S01]  /*1990*/  UIADD3 UR14, UR4, 0x2, URZ ;  /* 0x00000002040e7890 */ /* 0x000fe2000fffe03f */
[----:B------:R-:W-:Y:S01]  /*19a0*/  UMOV UR13, 0x40000040 ;  /* 0x40000040000d7882 */ /* 0x000fe20000000000 */
[----:B------:R-:W-:Y:S01]  /*19b0*/  UMOV UR15, 0x40000040 ;  /* 0x40000040000f7882 */ /* 0x000fe20000000000 */
[----:B------:R-:W-:Y:S01]  /*19c0*/  UMOV UR7, 0x40000040 ;  /* 0x4000004000077882 */ /* 0x000fe20000000000 */
[----:B------:R-:W-:-:S02]  /*19d0*/  WARPGROUP.DEPBAR.LE gsb0, 0x0 ;  /* 0x00008000000079c5 */ /* 0x000fc40000010000 */
[----:B------:R-:W-:-:S15]  /*19e0*/  WARPGROUP.ARRIVE ;  /* 0x00000000000079c5 */ /* 0x000fde0000000000 */
[----:B------:R-:W-:-:S04]  /*19f0*/  NOP ;  /* 0x0000000000007918 */ /* 0x000fc80000000000 */
[----:B------:R-:W-:Y:S01]  /*1a00*/  HGMMA.64x256x8.F32.TF32 R24, gdesc[UR12], R24, gsb0 ;  /* 0x07e000000c1879f0 */ /* 0x000fe20008002818 */
[----:B------:R-:W-:Y:S02]  /*1a10*/  UIADD3 UR12, UR6, 0x4, URZ ;  /* 0x00000004060c7890 */ /* 0x000fe4000fffe03f */
[----:B------:R-:W-:Y:S01]  /*1a20*/  UIADD3 UR14, UR4, 0x4, URZ ;  /* 0x00000004040e7890 */ /* 0x000fe2000fffe03f */
[----:B------:R-:W-:Y:S01]  /*1a30*/  UMOV UR13, 0x40000040 ;  /* 0x40000040000d7882 */ /* 0x000fe20000000000 */
[----:B------:R-:W-:Y:S01]  /*1a40*/  UMOV UR15, 0x40000040 ;  /* 0x40000040000f7882 */ /* 0x000fe20000000000 */
[----:B------:R-:W-:Y:S02]  /*1a50*/  WARPGROUP.DEPBAR.LE gsb0, 0x0 ;  /* 0x00008000000079c5 */ /* 0x000fe40000010000 */
[----:B------:R-:W-:-:S15]  /*1a60*/  WARPGROUP.ARRIVE ;  /* 0x00000000000079c5 */ /* 0x000fde0000000000 */
[----:B------:R-:W-:-:S05]  /*1a70*/  NOP ;  /* 0x0000000000007918 */ /* 0x000fca0000000000 */
        /* <DEDUP_REMOVED lines=93> */
[----:B------:R-:W-:-:S07]  /*2050*/  UIADD3 UR6, UR6, 0x606, URZ ;  /* 0x0000060606067890 */ /* 0x000fce000fffe03f */
[----:B------:R-:W-:Y:S01]  /*2060*/  UMOV UR4, UR6 ;  /* 0x0000000600047c82 */ /* 0x000fe20008000000 */
[----:B------:R-:W-:Y:S01]  /*2070*/  UMOV UR6, UR10 ;  /* 0x0000000a00067c82 */ /* 0x000fe20008000000 */
[----:B------:R-:W-:Y:S02]  /*2080*/  WARPGROUP.DEPBAR.LE gsb0, 0x0 ;  /* 0x00008000000079c5 */ /* 0x000fe40000010000 */
[----:B------:R-:W-:-:S11]  /*2090*/  WARPGROUP.ARRIVE ;  /* 0x00000000000079c5 */ /* 0x000fd60000000000 */
[----:B------:R-:W-:Y:S03]  /*20a0*/  HGMMA.64x256x8.F32.TF32 R24, gdesc[UR12], R24, gsb0 ;  /* 0x07e000000c1879f0 */ /* 0x000fe60008002818 */
[----:B------:R-:W-:Y:S02]  /*20b0*/  WARPGROUP.DEPBAR.LE gsb0, 0x0 ;  /* 0x00008000000079c5 */ /* 0x000fe40000010000 */
[----:B------:R-:W-:-:S15]  /*20c0*/  WARPGROUP.ARRIVE ;  /* 0x00000000000079c5 */ /* 0x000fde0000000000 */
[----:B------:R-:W-:-:S08]  /*20d0*/  NOP ;  /* 0x0000000000007918 */ /* 0x000fd00000000000 */
[----:B------:R-:W-:Y:S03]  /*20e0*/  HGMMA.64x256x8.F32.TF32 R24, gdesc[UR4], R24, gsb0 ;  /* 0x07e00000041879f0 */ /* 0x000fe60008002818 */
[----:B------:R-:W-:Y:S02]  /*20f0*/  WARPGROUP.DEPBAR.LE gsb0, 0x0 ;  /* 0x00008000000079c5 */ /* 0x000fe40000010000 */
[----:B------:R-:W-:Y:S05]  /*2100*/  @!P2 BRA `(.L_x_25) ;  /* 0x0000000800a0a947 */ /* 0x000fea0003800000 */
[----:B------:R-:W-:Y:S01]  /*2110*/  UIADD3 UR12, UR36, 0x1, URZ ;  /* 0x00000001240c7890 */ /* 0x000fe2000fffe03f */
[----:B-12---:R-:W-:Y:S02]  /*2120*/  IMAD.U32 R0, RZ, RZ, UR45 ;  /* 0x0000002dff007e24 */ /* 0x006fe4000f8e00ff */
[----:B------:R-:W-:Y:S01]  /*2130*/  IMAD.U32 R3, RZ, RZ, UR36 ;  /* 0x00000024ff037e24 */ /* 0x000fe2000f8e00ff */
[----:B------:R-:W-:-:S04]  /*2140*/  UISETP.NE.AND UP0, UPT, UR12, 0x3, UPT ;  /* 0x000000030c00788c */ /* 0x000fc8000bf05270 */
[----:B------:R-:W-:Y:S02]  /*2150*/  USEL UR4, URZ, 0x1, UP0 ;  /* 0x000000013f047887 */ /* 0x000fe40008000000 */
[----:B------:R-:W-:Y:S02]  /*2160*/  USEL UR12, UR12, URZ, UP0 ;  /* 0x0000003f0c0c7287 */ /* 0x000fe40008000000 */
[----:B------:R-:W-:-:S06]  /*2170*/  ULOP3.LUT UR4, UR40, UR4, URZ, 0x3c, !UPT ;  /* 0x0000000428047292 */ /* 0x000fcc000f8e3c3f */
[----:B------:R-:W-:-:S07]  /*2180*/  IMAD.U32 R6, RZ, RZ, UR4 ;  /* 0x00000004ff067e24 */ /* 0x000fce000f8e00ff */
.L_x_32:
[----:B------:R-:W-:Y:S05]  /*2190*/  @!P0 BRA `(.L_x_26) ;  /* 0x0000000000048947 */ /* 0x000fea0003800000 */
[----:B------:R-:W-:Y:S01]  /*21a0*/  BPT.TRAP 0x1 ;  /* 0x000000040000795c */ /* 0x000fe20000300000 */
.L_x_26:
[----:B------:R-:W-:Y:S01]  /*21b0*/  ULEA UR4, UR12, UR42, 0x3 ;  /* 0x0000002a0c047291 */ /* 0x000fe2000f8e183f */
[----:B------:R-:W-:-:S08]  /*21c0*/  SHF.L.U32 R4, R6, 0x1f, RZ ;  /* 0x0000001f06047819 */ /* 0x000fd000000006ff */
[----:B------:R1:W2:Y:S01]  /*21d0*/  SYNCS.PHASECHK.TRANS64.TRYWAIT P1, [UR4], R4 ;  /* 0x00000004ff0075a7 */ /* 0x0002a20008020144 */
[----:B------:R-:W-:Y:S05]  /*21e0*/  @!P0 BRA `(.L_x_27) ;  /* 0x0000000000048947 */ /* 0x000fea0003800000 */
[----:B------:R-:W-:Y:S01]  /*21f0*/  BPT.TRAP 0x1 ;  /* 0x000000040000795c */ /* 0x000fe20000300000 */
.L_x_27:
[----:B--2---:R-:W-:Y:S05]  /*2200*/  @P1 BRA `(.L_x_28) ;  /* 0x0000000000081947 */ /* 0x004fea0003800000 */
[----:B------:R-:W2:Y:S02]  /*2210*/  SYNCS.PHASECHK.TRANS64.TRYWAIT P1, [UR4], R4 ;  /* 0x00000004ff0075a7 */ /* 0x000ea40008020144 */
[----:B--2---:R-:W-:Y:S05]  /*2220*/  @!P1 BRA `(.L_x_29) ;  /* 0x000000a0006c9947 */ /* 0x004fea0003800000 */
.L_x_28:
[----:B------:R-:W-:Y:S01]  /*2230*/  ULEA UR11, UR12, UR9, 0xd ;  /* 0x000000090c0b7291 */ /* 0x000fe2000f8e683f */
[----:B------:R-:W-:Y:S01]  /*2240*/  WARPGROUP.ARRIVE ;  /* 0x00000000000079c5 */ /* 0x000fe20000000000 */
[----:B------:R-:W-:Y:S01]  /*2250*/  ULEA UR10, UR12, UR8, 0xb ;  /* 0x000000080c0a7291 */ /* 0x000fe2000f8e583f */
[----:B------:R-:W-:Y:S01]  /*2260*/  UMOV UR7, 0x40000040 ;  /* 0x4000004000077882 */ /* 0x000fe20000000000 */
[----:B------:R-:W-:-:S03]  /*2270*/  UMOV UR5, 0x40000040 ;  /* 0x4000004000057882 */ /* 0x000fc60000000000 */
[----:B------:R-:W-:Y:S02]  /*2280*/  UMOV UR6, UR11 ;  /* 0x0000000b00067c82 */ /* 0x000fe40008000000 */
[----:B------:R-:W-:Y:S02]  /*2290*/  UMOV UR4, UR10 ;  /* 0x0000000a00047c82 */ /* 0x000fe40008000000 */
[----:B------:R-:W-:Y:S01]  /*22a0*/  HGMMA.64x256x8.F32.TF32 R24, gdesc[UR4], R24, gsb0 ;  /* 0x07e00000041879f0 */ /* 0x000fe20008002818 */
[----:B------:R-:W-:Y:S02]  /*22b0*/  UIADD3 UR6, UR11, 0x2, URZ ;  /* 0x000000020b067890 */ /* 0x000fe4000fffe03f */
[----:B------:R-:W-:Y:S01]  /*22c0*/  UIADD3 UR4, UR10, 0x2, URZ ;  /* 0x000000020a047890 */ /* 0x000fe2000fffe03f */
[----:B------:R-:W-:Y:S01]  /*22d0*/  UMOV UR7, 0x40000040 ;  /* 0x4000004000077882 */ /* 0x000fe20000000000 */
[----:B------:R-:W-:Y:S01]  /*22e0*/  UMOV UR5, 0x40000040 ;  /* 0x4000004000057882 */ /* 0x000fe20000000000 */
[----:B------:R-:W-:-:S02]  /*22f0*/  WARPGROUP.DEPBAR.LE gsb0, 0x0 ;  /* 0x00008000000079c5 */ /* 0x000fc40000010000 */
        /* <DEDUP_REMOVED lines=114> */
[----:B------:R-:W-:Y:S03]  /*2a20*/  HGMMA.64x256x8.F32.TF32 R24, gdesc[UR4], R24, gsb0 ;  /* 0x07e00000041879f0 */ /* 0x000fe60008002818 */
[----:B------:R-:W-:Y:S02]  /*2a30*/  WARPGROUP.DEPBAR.LE gsb0, 0x0 ;  /* 0x00008000000079c5 */ /* 0x000fe40000010000 */
[----:B------:R-:W-:Y:S05]  /*2a40*/  @!P0 BRA `(.L_x_30) ;  /* 0x0000000000048947 */ /* 0x000fea0003800000 */
[----:B------:R-:W-:Y:S01]  /*2a50*/  BPT.TRAP 0x1 ;  /* 0x000000040000795c */ /* 0x000fe20000300000 */
.L_x_30:
[----:B------:R-:W-:-:S13]  /*2a60*/  ISETP.NE.AND P1, PT, R155, RZ, PT ;  /* 0x000000ff9b00720c */ /* 0x000fda0003f25270 */
[----:B-12---:R-:W-:-:S05]  /*2a70*/  @P1 LEA R4, R3, UR42, 0x3 ;  /* 0x0000002a03041c11 */ /* 0x006fca000f8e18ff */
[----:B------:R-:W-:-:S05]  /*2a80*/  @P1 VIADD R5, R4, 0x18 ;  /* 0x0000001804051836 */ /* 0x000fca0000000000 */
[----:B------:R-:W-:-:S04]  /*2a90*/  @P1 PRMT R5, R152, 0x654, R5 ;  /* 0x0000065498051816 */ /* 0x000fc80000000005 */
[----:B------:R1:W-:Y:S01]  /*2aa0*/  @P1 SYNCS.ARRIVE.TRANS64.RED.A1T0 RZ, [R5+URZ], RZ ;  /* 0x000000ff05ff19a7 */ /* 0x0003e2000810043f */
[----:B------:R-:W-:-:S13]  /*2ab0*/  ISETP.GT.U32.AND P1, PT, R16, 0x1, PT ;  /* 0x000000011000780c */ /* 0x000fda0003f24070 */
[----:B-1----:R-:W-:Y:S05]  /*2ac0*/  @P1 BRA `(.L_x_31) ;  /* 0x0000000000041947 */ /* 0x002fea0003800000 */
[----:B------:R-:W-:Y:S01]  /*2ad0*/  BPT.TRAP 0x1 ;  /* 0x000000040000795c */ /* 0x000fe20000300000 */
.L_x_31:
[----:B------:R-:W-:Y:S01]  /*2ae0*/  UIADD3 UR12, UR12, 0x1, URZ ;  /* 0x000000010c0c7890 */ /* 0x000fe2000fffe03f */
[C---:B------:R-:W-:Y:S01]  /*2af0*/  ISETP.GT.AND P2, PT, R0.reuse, 0x1, PT ;  /* 0x000000010000780c */ /* 0x040fe20003f44270 */
[----:B------:R-:W-:Y:S02]  /*2b00*/  VIADD R3, R3, 0x1 ;  /* 0x0000000103037836 */ /* 0x000fe40000000000 */
[----:B------:R-:W-:Y:S01]  /*2b10*/  UISETP.NE.AND UP0, UPT, UR12, 0x3, UPT ;  /* 0x000000030c00788c */ /* 0x000fe2000bf05270 */
[----:B------:R-:W-:Y:S02]  /*2b20*/  VIADD R0, R0, 0xffffffff ;  /* 0xffffffff00007836 */ /* 0x000fe40000000000 */
[C---:B------:R-:W-:Y:S01]  /*2b30*/  ISETP.NE.AND P1, PT, R3.reuse, 0x3, PT ;  /* 0x000000030300780c */ /* 0x040fe20003f25270 */
[----:B------:R-:W-:Y:S02]  /*2b40*/  USEL UR4, URZ, 0x1, UP0 ;  /* 0x000000013f047887 */ /* 0x000fe40008000000 */
[----:B------:R-:W-:Y:S01]  /*2b50*/  USEL UR12, UR12, URZ, UP0 ;  /* 0x0000003f0c0c7287 */ /* 0x000fe20008000000 */
[----:B------:R-:W-:-:S03]  /*2b60*/  SEL R3, R3, RZ, P1 ;  /* 0x000000ff03037207 */ /* 0x000fc60000800000 */
[----:B------:R-:W-:Y:S01]  /*2b70*/  LOP3.LUT R6, R6, UR4, RZ, 0x3c, !PT ;  /* 0x0000000406067c12 */ /* 0x000fe2000f8e3cff */
[----:B------:R-:W-:Y:S07]  /*2b80*/  @P2 BRA `(.L_x_32) ;  /* 0xfffffff400802947 */ /* 0x000fee000383ffff */
.L_x_25:
[----:B-12---:R-:W1:Y:S01]  /*2b90*/  LDC R0, c[0x0][0x28c] ;  /* 0x0000a300ff007b82 */ /* 0x006e620000000800 */
[----:B------:R2:W-:Y:S01]  /*2ba0*/  SYNCS.ARRIVE.TRANS64.A1T0 RZ, [R160+UR44], RZ ;  /* 0x000000ffa0ff79a7 */ /* 0x0005e2000810002c */
[----:B-1----:R-:W-:-:S13]  /*2bb0*/  ISETP.GE.AND P1, PT, R0, 0x1, PT ;  /* 0x000000010000780c */ /* 0x002fda0003f26270 */
[----:B--2---:R-:W-:Y:S05]  /*2bc0*/  @!P1 BRA `(.L_x_33) ;  /* 0x0000000000449947 */ /* 0x004fea0003800000 */
[----:B------:R-:W-:Y:S05]  /*2bd0*/  @!P0 BRA `(.L_x_34) ;  /* 0x0000000000048947 */ /* 0x000fea0003800000 */
[----:B------:R-:W-:Y:S01]  /*2be0*/  BPT.TRAP 0x1 ;  /* 0x000000040000795c */ /* 0x000fe20000300000 */
.L_x_34:
[----:B------:R-:W-:-:S13]  /*2bf0*/  ISETP.NE.AND P0, PT, R155, RZ, PT ;  /* 0x000000ff9b00720c */ /* 0x000fda0003f05270 */
[----:B------:R-:W-:-:S05]  /*2c00*/  VOTEU.ANY UP0, P0 ;  /* 0x00000000003f7886 */ /* 0x000fca0000000100 */
[----:B------:R-:W-:-:S06]  /*2c10*/  @UP0 UIADD3 UR4, UR45, UR36, URZ ;  /* 0x000000242d040290 */ /* 0x000fcc000fffe03f */
[----:B------:R-:W-:Y:S02]  /*2c20*/  IMAD.U32 R4, RZ, RZ, UR4 ;  /* 0x00000004ff047e24 */ /* 0x000fe4000f8e00ff */
[----:B------:R-:W-:Y:S02]  /*2c30*/  IMAD.U32 R3, RZ, RZ, UR4 ;  /* 0x00000004ff037e24 */ /* 0x000fe4000f8e00ff */
[----:B------:R-:W-:-:S05]  /*2c40*/  @P0 IMAD.WIDE.U32 R4, R4, -0x55555555, RZ ;  /* 0xaaaaaaab04040825 */ /* 0x000fca00078e00ff */
[----:B------:R-:W-:-:S05]  /*2c50*/  @P0 SHF.R.U32.HI R0, RZ, 0x1, R5 ;  /* 0x00000001ff000819 */ /* 0x000fca0000011605 */
[----:B------:R-:W-:-:S05]  /*2c60*/  @P0 IMAD R0, R0, -0x3, R3 ;  /* 0xfffffffd00000824 */ /* 0x000fca00078e0203 */
[----:B------:R-:W-:-:S05]  /*2c70*/  @P0 LEA R0, R0, UR42, 0x3 ;  /* 0x0000002a00000c11 */ /* 0x000fca000f8e18ff */
[----:B------:R-:W-:-:S05]  /*2c80*/  @P0 VIADD R3, R0, 0x18 ;  /* 0x0000001800030836 */ /* 0x000fca0000000000 */
[----:B------:R-:W-:-:S04]  /*2c90*/  @P0 PRMT R3, R152, 0x654, R3 ;  /* 0x0000065498030816 */ /* 0x000fc80000000003 */
[----:B------:R1:W-:Y:S01]  /*2ca0*/  @P0 SYNCS.ARRIVE.TRANS64.RED.A1T0 RZ, [R3+URZ], RZ ;  /* 0x000000ff03ff09a7 */ /* 0x0003e2000810043f */
[----:B------:R-:W-:-:S13]  /*2cb0*/  ISETP.GT.U32.AND P0, PT, R16, 0x1, PT ;  /* 0x000000011000780c */ /* 0x000fda0003f04070 */
[----:B-1----:R-:W-:Y:S05]  /*2cc0*/  @P0 BRA `(.L_x_33) ;  /* 0x0000000000040947 */ /* 0x002fea0003800000 */
[----:B------:R-:W-:Y:S01]  /*2cd0*/  BPT.TRAP 0x1 ;  /* 0x000000040000795c */ /* 0x000fe20000300000 */
.L_x_33:
[----:B------:R-:W-:Y:S01]  /*2ce0*/  SHF.L.U32 R0, R177, 0x1f, RZ ;  /* 0x0000001fb1007819 */ /* 0x000fe200000006ff */
[----:B------:R-:W-:Y:S01]  /*2cf0*/  UIADD3 UR36, UR41, UR36, URZ ;  /* 0x0000002429247290 */ /* 0x000fe2000fffe03f */
[----:B------:R-:W1:Y:S01]  /*2d00*/  LDC R7, c[0x0][0x288] ;  /* 0x0000a200ff077b82 */ /* 0x000e620000000800 */
[----:B------:R-:W-:Y:S01]  /*2d10*/  UISETP.GE.U32.AND UP1, UPT, UR41, 0x3, UPT ;  /* 0x000000032900788c */ /* 0x000fe2000bf26070 */
[----:B------:R-:W-:Y:S01]  /*2d20*/  IMAD.SHL.U32 R8, R158, 0x2, RZ ;  /* 0x000000029e087824 */ /* 0x000fe200078e00ff */
[----:B------:R-:W-:Y:S02]  /*2d30*/  UISETP.GT.U32.AND UP0, UPT, UR36, 0x2, UPT ;  /* 0x000000022400788c */ /* 0x000fe4000bf04070 */
[----:B------:R-:W-:Y:S02]  /*2d40*/  UIMAD.WIDE.U32 UR4, UR36, -0x55555555, URZ ;  /* 0xaaaaaaab240478a5 */ /* 0x000fe4000f8e003f */
[----:B------:R-:W-:Y:S01]  /*2d50*/  UISETP.LT.U32.AND UP0, UPT, UR41, 0x3, UP0 ;  /* 0x000000032900788c */ /* 0x000fe20008701070 */
[----:B------:R-:W2:Y:S01]  /*2d60*/  SYNCS.PHASECHK.TRANS64.TRYWAIT P0, [R159+UR43+0x10], R0 ;  /* 0x000010009f0075a7 */ /* 0x000ea2000800016b */
[----:B------:R-:W-:Y:S01]  /*2d70*/  USHF.R.U32.HI UR4, URZ, 0x1, UR5 ;  /* 0x000000013f047899 */ /* 0x000fe20008011605 */
[----:B------:R-:W-:Y:S01]  /*2d80*/  SHF.R.S32.HI R9, RZ, 0x1f, R8 ;  /* 0x0000001fff097819 */ /* 0x000fe20000011408 */
[----:B------:R-:W-:-:S02]  /*2d90*/  USEL UR6, URZ, 0x1, !UP0 ;  /* 0x000000013f067887 */ /* 0x000fc4000c000000 */
[----:B------:R-:W-:Y:S02]  /*2da0*/  UIMAD UR36, UR4, -0x3, UR36 ;  /* 0xfffffffd042478a4 */ /* 0x000fe4000f8e0224 */
[----:B------:R-:W-:-:S04]  /*2db0*/  ULOP3.LUT UR40, UR40, UR6, URZ, 0x3c, !UPT ;  /* 0x0000000628287292 */ /* 0x000fc8000f8e3c3f */
[----:B------:R-:W-:Y:S01]  /*2dc0*/  @UP1 ULOP3.LUT UR40, UR40, 0x1, UR4, 0x78, !UPT ;  /* 0x0000000128281892 */ /* 0x000fe2000f8e7804 */
[----:B-12---:R-:W-:Y:S11]  /*2dd0*/  @!P0 BRA `(.L_x_35) ;  /* 0x0000009400988947 */ /* 0x006ff60003800000 */
.L_x_316:
[----:B------:R-:W-:Y:S01]  /*2de0*/  IMAD.SHL.U32 R6, R19, 0x40, RZ ;  /* 0x0000004013067824 */ /* 0x000fe200078e00ff */
[----:B------:R-:W-:Y:S01]  /*2df0*/  ULDC UR6, c[0x0][0x284] ;  /* 0x0000a10000067ab9 */ /* 0x000fe20000000800 */
[----:B0-----:R-:W-:Y:S01]  /*2e00*/  IMAD.SHL.U32 R12, R22, 0x100, RZ ;  /* 0x00000100160c7824 */ /* 0x001fe200078e00ff */
[----:B------:R-:W-:Y:S01]  /*2e10*/  SHF.R.S32.HI R167, RZ, 0x1f, R2 ;  /* 0x0000001fffa77819 */ /* 0x000fe20000011402 */
[----:B------:R-:W-:Y:S01]  /*2e20*/  ULDC.64 UR4, c[0x0][0x5d0] ;  /* 0x0001740000047ab9 */ /* 0x000fe20000000a00 */
[----:B------:R-:W-:Y:S01]  /*2e30*/  ISETP.GE.AND P0, PT, R6, UR6, PT ;  /* 0x0000000606007c0c */ /* 0x000fe2000bf06270 */
[----:B------:R-:W-:Y:S01]  /*2e40*/  IMAD.WIDE.U32 R4, R2, UR4, R8 ;  /* 0x0000000402047c25 */ /* 0x000fe2000f8e0008 */
[----:B------:R-:W-:Y:S02]  /*2e50*/  SHF.R.S32.HI R13, RZ, 0x1f, R12 ;  /* 0x0000001fff0d7819 */ /* 0x000fe4000001140c */
[C---:B------:R-:W-:Y:S01]  /*2e60*/  ISETP.GE.OR P0, PT, R12.reuse, R7, P0 ;  /* 0x000000070c00720c */ /* 0x040fe20000706670 */
[----:B------:R-:W-:Y:S01]  /*2e70*/  IMAD R3, R167, UR4, RZ ;  /* 0x00000004a7037c24 */ /* 0x000fe2000f8e02ff */
[----:B------:R-:W-:-:S03]  /*2e80*/  IADD3 R168, P1, R12, R4, RZ ;  /* 0x000000040ca87210 */ /* 0x000fc60007f3e0ff */
[----:B------:R-:W-:-:S05]  /*2e90*/  IMAD R3, R2, UR5, R3 ;  /* 0x0000000502037c24 */ /* 0x000fca000f8e0203 */
[----:B------:R-:W-:-:S03]  /*2ea0*/  IADD3.X R169, R13, R5, R3, P1, !PT ;  /* 0x000000050da97210 */ /* 0x000fc60000ffe403 */
[----:B------:R-:W-:Y:S05]  /*2eb0*/  @P0 BRA `(.L_x_36) ;  /* 0x0000007800f80947 */ /* 0x000fea0003800000 */
[----:B------:R-:W0:Y:S01]  /*2ec0*/  LDC.64 R10, c[0x0][0x5c8] ;  /* 0x00017200ff0a7b82 */ /* 0x000e220000000a00 */
[----:B-----5:R-:W-:Y:S01]  /*2ed0*/  FSETP.NEU.AND P0, PT, R154, RZ, PT ;  /* 0x000000ff9a00720b */ /* 0x020fe20003f0d000 */
[----:B------:R-:W-:Y:S01]  /*2ee0*/  IMAD R3, R158, -0x2, R7 ;  /* 0xfffffffe9e037824 */ /* 0x000fe200078e0207 */
[----:B------:R-:W-:Y:S01]  /*2ef0*/  BSSY B0, `(.L_x_36) ;  /* 0x00007ba000007945 */ /* 0x000fe20003800000 */
[----:B------:R-:W-:-:S04]  /*2f00*/  IMAD.WIDE R164, R19, 0x40, R156 ;  /* 0x0000004013a47825 */ /* 0x000fc800078e029c */
[----:B-1----:R-:W-:Y:S02]  /*2f10*/  IMAD.IADD R0, R3, 0x1, -R12 ;  /* 0x0000000103007824 */ /* 0x002fe400078e0a0c */
[----:B------:R-:W-:-:S03]  /*2f20*/  IMAD.IADD R3, R163, 0x1, -R6 ;  /* 0x00000001a3037824 */ /* 0x000fc600078e0a06 */
[----:B------:R-:W-:-:S04]  /*2f30*/  ISETP.GT.AND P2, PT, R0, RZ, PT ;  /* 0x000000ff0000720c */ /* 0x000fc80003f44270 */
[----:B------:R-:W-:Y:S01]  /*2f40*/  ISETP.GT.AND P4, PT, R3, RZ, P2 ;  /* 0x000000ff0300720c */ /* 0x000fe20001784270 */
[-C--:B0-----:R-:W-:Y:S02]  /*2f50*/  IMAD R4, R165, R10.reuse, RZ ;  /* 0x0000000aa5047224 */ /* 0x081fe400078e02ff */
[----:B------:R-:W-:-:S04]  /*2f60*/  IMAD.WIDE.U32 R168, R164, R10, R168 ;  /* 0x0000000aa4a87225 */ /* 0x000fc800078e00a8 */
[----:B------:R-:W-:-:S04]  /*2f70*/  IMAD R5, R164, R11, R4 ;  /* 0x0000000ba4057224 */ /* 0x000fc800078e0204 */
[----:B------:R-:W-:Y:S01]  /*2f80*/  IMAD.IADD R179, R169, 0x1, R5 ;  /* 0x00000001a9b37824 */ /* 0x000fe200078e0205 */
[----:B------:R-:W-:Y:S06]  /*2f90*/  @!P0 BRA `(.L_x_37) ;  /* 0x0000005400948947 */ /* 0x000fec0003800000 */
[----:B------:R-:W0:Y:S01]  /*2fa0*/  LDC.64 R20, c[0x0][0x5b8] ;  /* 0x00016e00ff147b82 */ /* 0x000e220000000a00 */
[----:B------:R-:W-:-:S07]  /*2fb0*/  ULDC.64 UR4, c[0x0][0x5c0] ;  /* 0x0001700000047ab9 */ /* 0x000fce0000000a00 */
[----:B------:R-:W1:Y:S08]  /*2fc0*/  LDC.64 R170, c[0x0][0x5b0] ;  /* 0x00016c00ffaa7b82 */ /* 0x000e700000000a00 */
[----:B------:R-:W2:Y:S01]  /*2fd0*/  LDC.64 R14, c[0x0][0x5a8] ;  /* 0x00016a00ff0e7b82 */ /* 0x000ea20000000a00 */
[-C--:B0-----:R-:W-:Y:S02]  /*2fe0*/  IMAD R6, R167, R20.reuse, RZ ;  /* 0x00000014a7067224 */ /* 0x081fe400078e02ff */
[----:B------:R-:W-:-:S04]  /*2ff0*/  IMAD.WIDE.U32 R4, R2, R20, R8 ;  /* 0x0000001402047225 */ /* 0x000fc800078e0008 */
[----:B------:R-:W-:Y:S01]  /*3000*/  IMAD R169, R2, R21, R6 ;  /* 0x0000001502a97224 */ /* 0x000fe200078e0206 */
[----:B------:R-:W-:Y:S01]  /*3010*/  IADD3 R166, P0, R12, R4, RZ ;  /* 0x000000040ca67210 */ /* 0x000fe20007f1e0ff */
[----:B-1----:R-:W-:-:S03]  /*3020*/  IMAD R4, R165, R170, RZ ;  /* 0x000000aaa5047224 */ /* 0x002fc600078e02ff */
[----:B------:R-:W-:Y:S01]  /*3030*/  IADD3.X R167, R13, R5, R169, P0, !PT ;  /* 0x000000050da77210 */ /* 0x000fe200007fe4a9 */
[C---:B------:R-:W-:Y:S02]  /*3040*/  IMAD R165, R164.reuse, R171, R4 ;  /* 0x000000aba4a57224 */ /* 0x040fe400078e0204 */
[----:B------:R-:W-:-:S04]  /*3050*/  IMAD.WIDE.U32 R4, R164, R170, R166 ;  /* 0x000000aaa4047225 */ /* 0x000fc800078e00a6 */
[----:B------:R-:W-:Y:S01]  /*3060*/  IMAD.IADD R5, R5, 0x1, R165 ;  /* 0x0000000105057824 */ /* 0x000fe200078e02a5 */
[----:B--2---:R-:W-:-:S04]  /*3070*/  LEA R6, P0, R4, R14, 0x2 ;  /* 0x0000000e04067211 */ /* 0x004fc800078010ff */
[----:B------:R-:W-:-:S05]  /*3080*/  LEA.HI.X R7, R4, R15, R5, 0x2, P0 ;  /* 0x0000000f04077211 */ /* 0x000fca00000f1405 */
[----:B------:R0:W2:Y:S01]  /*3090*/  @P4 LDG.E.LTC128B R19, desc[UR38][R6.64] ;  /* 0x0000002606134981 */ /* 0x0000a2000c1e1920 */
[----:B------:R-:W-:Y:S01]  /*30a0*/  IMAD.WIDE.U32 R4, R164, R170, R12 ;  /* 0x000000aaa4047225 */ /* 0x000fe200078e000c */
[C---:B------:R-:W-:Y:S01]  /*30b0*/  SHF.L.U64.HI R175, R170.reuse, 0x3, R171 ;  /* 0x00000003aaaf7819 */ /* 0x040fe200000102ab */
[----:B------:R-:W-:Y:S02]  /*30c0*/  BSSY B1, `(.L_x_38) ;  /* 0x0000014000017945 */ /* 0x000fe40003800000 */
[----:B------:R-:W-:Y:S01]  /*30d0*/  IMAD.SHL.U32 R174, R170, 0x8, RZ ;  /* 0x00000008aaae7824 */ /* 0x000fe200078e00ff */
[----:B------:R-:W-:Y:S02]  /*30e0*/  IADD3 R172, P0, R8, R4, RZ ;  /* 0x0000000408ac7210 */ /* 0x000fe40007f1e0ff */
[----:B------:R-:W-:Y:S01]  /*30f0*/  LEA R4, P1, R168, UR4, 0x2 ;  /* 0x00000004a8047c11 */ /* 0x000fe2000f8210ff */
[----:B------:R-:W-:Y:S01]  /*3100*/  IMAD.WIDE.U32 R174, R164, R170, R174 ;  /* 0x000000aaa4ae7225 */ /* 0x000fe200078e00ae */
[----:B------:R-:W-:-:S02]  /*3110*/  IADD3.X R173, R9, R165, R5, P0, !PT ;  /* 0x000000a509ad7210 */ /* 0x000fc400007fe405 */
[----:B------:R-:W-:Y:S02]  /*3120*/  LEA.HI.X R5, R168, UR5, R179, 0x2, P1 ;  /* 0x00000005a8057c11 */ /* 0x000fe400088f14b3 */
[----:B------:R-:W-:Y:S01]  /*3130*/  ISETP.GT.AND P0, PT, R0, 0x1, PT ;  /* 0x000000010000780c */ /* 0x000fe20003f04270 */
[----:B------:R-:W-:-:S03]  /*3140*/  IMAD.WIDE.U32 R172, R2, R20, R172 ;  /* 0x0000001402ac7225 */ /* 0x000fc600078e00ac */
[----:B------:R-:W-:Y:S01]  /*3150*/  ISETP.GT.AND P1, PT, R3, RZ, P0 ;  /* 0x000000ff0300720c */ /* 0x000fe20000724270 */
[----:B0-----:R-:W-:Y:S01]  /*3160*/  IMAD.IADD R7, R169, 0x1, R173 ;  /* 0x00000001a9077824 */ /* 0x001fe200078e02ad */
[----:B------:R-:W-:-:S04]  /*3170*/  LEA R6, P3, R172, R14, 0x2 ;  /* 0x0000000eac067211 */ /* 0x000fc800078610ff */
[----:B------:R-:W-:Y:S02]  /*3180*/  LEA.HI.X R7, R172, R15, R7, 0x2, P3 ;  /* 0x0000000fac077211 */ /* 0x000fe400018f1407 */
[----:B--2---:R-:W-:-:S05]  /*3190*/  LOP3.LUT R21, R19, 0xffffe000, RZ, 0xc0, !PT ;  /* 0xffffe00013157812 */ /* 0x004fca00078ec0ff */
[----:B------:R-:W-:-:S04]  /*31a0*/  FMUL R21, R21, R154 ;  /* 0x0000009a15157220 */ /* 0x000fc80000400000 */
[----:B------:R-:W-:-:S05]  /*31b0*/  FFMA R21, R24, R153, R21 ;  /* 0x0000009918157223 */ /* 0x000fca0000000015 */
[----:B------:R-:W-:-:S05]  /*31c0*/  F2FP.TF32.F32.PACK_B R21, R21 ;  /* 0x00000015ff15723e */ /* 0x000fca00024050ff */
[----:B------:R0:W-:Y:S01]  /*31d0*/  @P4 STG.E desc[UR38][R4.64], R21 ;  /* 0x0000001504004986 */ /* 0x0001e2000c101926 */
[----:B------:R-:W-:Y:S05]  /*31e0*/  @!P1 BRA `(.L_x_39) ;  /* 0x0000000000049947 */ /* 0x000fea0003800000 */
[----:B------:R1:W5:Y:S02]  /*31f0*/  LDG.E.LTC128B R19, desc[UR38][R6.64+0x4] ;  /* 0x0000042606137981 */ /* 0x000364000c1e1920 */
.L_x_39:
[----:B------:R-:W-:Y:S05]  /*3200*/  BSYNC B1 ;  /* 0x0000000000017941 */ /* 0x000fea0003800000 */
.L_x_38:
[----:B0----5:R-:W-:Y:S01]  /*3210*/  LOP3.LUT R21, R19, 0xffffe000, RZ, 0xc0, !PT ;  /* 0xffffe00013157812 */ /* 0x021fe200078ec0ff */
[----:B------:R-:W-:Y:S01]  /*3220*/  IMAD.IADD R171, R165, 0x1, R175 ;  /* 0x00000001a5ab7824 */ /* 0x000fe200078e02af */
[----:B------:R-:W-:Y:S02]  /*3230*/  IADD3 R164, P3, R166, R174, RZ ;  /* 0x000000aea6a47210 */ /* 0x000fe40007f7e0ff */
[----:B------:R-:W-:Y:S01]  /*3240*/  ISETP.GT.AND P2, PT, R3, 0x8, P2 ;  /* 0x000000080300780c */ /* 0x000fe20001744270 */
[----:B------:R-:W-:Y:S02]  /*3250*/  FMUL R22, R21, R154 ;  /* 0x0000009a15167220 */ /* 0x000fe40000400000 */
[----:B------:R-:W-:Y:S01]  /*3260*/  IMAD.X R166, R171, 0x1, R167, P3 ;  /* 0x00000001aba67824 */ /* 0x000fe200018e06a7 */
[----:B------:R-:W-:Y:S01]  /*3270*/  LEA R24, P3, R164, R14, 0x2 ;  /* 0x0000000ea4187211 */ /* 0x000fe200078610ff */
[----:B------:R-:W-:-:S03]  /*3280*/  FFMA R165, R25, R153, R22 ;  /* 0x0000009919a57223 */ /* 0x000fc60000000016 */
[----:B------:R-:W-:Y:S02]  /*3290*/  LEA.HI.X R25, R164, R15, R166, 0x2, P3 ;  /* 0x0000000fa4197211 */ /* 0x000fe400018f14a6 */
[----:B------:R-:W-:-:S05]  /*32a0*/  F2FP.TF32.F32.PACK_B R165, R165 ;  /* 0x000000a5ffa5723e */ /* 0x000fca00024050ff */
[----:B------:R0:W-:Y:S04]  /*32b0*/  @P1 STG.E desc[UR38][R4.64+0x4], R165 ;  /* 0x000004a504001986 */ /* 0x0001e8000c101926 */
[----:B------:R-:W2:Y:S01]  /*32c0*/  @P2 LDG.E.LTC128B R19, desc[UR38][R24.64] ;  /* 0x0000002618132981 */ /* 0x000ea2000c1e1920 */
[----:B------:R-:W-:Y:S01]  /*32d0*/  IADD3 R8, P1, P3, R8, R174, R12 ;  /* 0x000000ae08087210 */ /* 0x000fe20007b3e00c */
[----:B------:R-:W-:Y:S01]  /*32e0*/  BSSY B1, `(.L_x_40) ;  /* 0x0000011000017945 */ /* 0x000fe20003800000 */
[C---:B------:R-:W-:Y:S02]  /*32f0*/  SHF.L.U64.HI R11, R10.reuse, 0x5, R11 ;  /* 0x000000050a0b7819 */ /* 0x040fe4000001020b */
[----:B------:R-:W-:Y:S02]  /*3300*/  IADD3.X R9, R9, R171, R13, P1, P3 ;  /* 0x000000ab09097210 */ /* 0x000fe40000fe640d */
[----:B------:R-:W-:-:S02]  /*3310*/  LEA R10, P1, R10, R4, 0x5 ;  /* 0x000000040a0a7211 */ /* 0x000fc400078228ff */
[----:B------:R-:W-:Y:S01]  /*3320*/  ISETP.GT.AND P0, PT, R3, 0x8, P0 ;  /* 0x000000080300780c */ /* 0x000fe20000704270 */
[----:B------:R-:W-:-:S04]  /*3330*/  IMAD.WIDE.U32 R20, R2, R20, R8 ;  /* 0x0000001402147225 */ /* 0x000fc800078e0008 */
[----:B------:R-:W-:Y:S01]  /*3340*/  IMAD.X R11, R11, 0x1, R5, P1 ;  /* 0x000000010b0b7824 */ /* 0x000fe200008e0605 */
[----:B------:R-:W-:Y:S01]  /*3350*/  LEA R8, P3, R20, R14, 0x2 ;  /* 0x0000000e14087211 */ /* 0x000fe200078610ff */
[----:B------:R-:W-:-:S05]  /*3360*/  IMAD.IADD R2, R169, 0x1, R21 ;  /* 0x00000001a9027824 */ /* 0x000fca00078e0215 */
        /* <DEDUP_REMOVED lines=8> */
.L_x_41:
[----:B------:R-:W-:Y:S05]  /*33f0*/  BSYNC B1 ;  /* 0x0000000000017941 */ /* 0x000fea0003800000 */
.L_x_40:
[----:B0----5:R-:W-:Y:S01]  /*3400*/  LOP3.LUT R13, R19, 0xffffe000, RZ, 0xc0, !PT ;  /* 0xffffe000130d7812 */ /* 0x021fe200078ec0ff */
[----:B------:R-:W-:Y:S01]  /*3410*/  BSSY B1, `(.L_x_42) ;  /* 0x0000009000017945 */ /* 0x000fe20003800000 */
[----:B------:R-:W-:-:S03]  /*3420*/  ISETP.GT.AND P1, PT, R0, 0x8, PT ;  /* 0x000000080000780c */ /* 0x000fc60003f24270 */
[----:B------:R-:W-:Y:S01]  /*3430*/  FMUL R2, R13, R154 ;  /* 0x0000009a0d027220 */ /* 0x000fe20000400000 */
[----:B------:R-:W-:-:S03]  /*3440*/  ISETP.GT.AND P2, PT, R3, RZ, P1 ;  /* 0x000000ff0300720c */ /* 0x000fc60000f44270 */
[----:B------:R-:W-:-:S05]  /*3450*/  FFMA R27, R27, R153, R2 ;  /* 0x000000991b1b7223 */ /* 0x000fca0000000002 */
[----:B------:R-:W-:-:S05]  /*3460*/  F2FP.TF32.F32.PACK_B R27, R27 ;  /* 0x0000001bff1b723e */ /* 0x000fca00024050ff */
[----:B------:R0:W-:Y:S01]  /*3470*/  @P0 STG.E desc[UR38][R10.64+0x4], R27 ;  /* 0x0000041b0a000986 */ /* 0x0001e2000c101926 */
[----:B------:R-:W-:Y:S05]  /*3480*/  @!P2 BRA `(.L_x_43) ;  /* 0x000000000004a947 */ /* 0x000fea0003800000 */
[----:B------:R3:W5:Y:S02]  /*3490*/  LDG.E.LTC128B R19, desc[UR38][R6.64+0x20] ;  /* 0x0000202606137981 */ /* 0x000764000c1e1920 */
.L_x_43:
[----:B------:R-:W-:Y:S05]  /*34a0*/  BSYNC B1 ;  /* 0x0000000000017941 */ /* 0x000fea0003800000 */
.L_x_42:
[----:B-----5:R-:W-:Y:S01]  /*34b0*/  LOP3.LUT R13, R19, 0xffffe000, RZ, 0xc0, !PT ;  /* 0xffffe000130d7812 */ /* 0x020fe200078ec0ff */
        /* <DEDUP_REMOVED lines=9> */
.L_x_45:
[----:B------:R-:W-:Y:S05]  /*3550*/  BSYNC B1 ;  /* 0x0000000000017941 */ /* 0x000fea0003800000 */
.L_x_44:
[----:B----45:R-:W-:Y:S01]  /*3560*/  LOP3.LUT R13, R19, 0xffffe000, RZ, 0xc0, !PT ;  /* 0xffffe000130d7812 */ /* 0x030fe200078ec0ff */
[----:B------:R-:W-:Y:S01]  /*3570*/  BSSY B1, `(.L_x_46) ;  /* 0x0000008000017945 */ /* 0x000fe20003800000 */
[----:B------:R-:W-:-:S03]  /*3580*/  ISETP.GT.AND P1, PT, R3, 0x8, P1 ;  /* 0x000000080300780c */ /* 0x000fc60000f24270 */
[----:B------:R-:W-:-:S04]  /*3590*/  FMUL R2, R13, R154 ;  /* 0x0000009a0d027220 */ /* 0x000fc80000400000 */
[----:B------:R-:W-:-:S05]  /*35a0*/  FFMA R29, R29, R153, R2 ;  /* 0x000000991d1d7223 */ /* 0x000fca0000000002 */
[----:B------:R-:W-:-:S05]  /*35b0*/  F2FP.TF32.F32.PACK_B R29, R29 ;  /* 0x0000001dff1d723e */ /* 0x000fca00024050ff */
[----:B------:R4:W-:Y:S01]  /*35c0*/  @P3 STG.E desc[UR38][R4.64+0x24], R29 ;  /* 0x0000241d04003986 */ /* 0x0009e2000c101926 */
[----:B------:R-:W-:Y:S05]  /*35d0*/  @!P1 BRA `(.L_x_47) ;  /* 0x0000000000049947 */ /* 0x000fea0003800000 */
[----:B------:R0:W5:Y:S02]  /*35e0*/  LDG.E.LTC128B R19, desc[UR38][R8.64+0x20] ;  /* 0x0000202608137981 */ /* 0x000164000c1e1920 */
.L_x_47:
[----:B------:R-:W-:Y:S05]  /*35f0*/  BSYNC B1 ;  /* 0x0000000000017941 */ /* 0x000fea0003800000 */
.L_x_46:
[----:B-----5:R-:W-:Y:S01]  /*3600*/  LOP3.LUT R13, R19, 0xffffe000, RZ, 0xc0, !PT ;  /* 0xffffe000130d7812 */ /* 0x020fe200078ec0ff */
        /* <DEDUP_REMOVED lines=8> */
.L_x_49:
[----:B------:R-:W-:Y:S05]  /*3690*/  BSYNC B1 ;  /* 0x0000000000017941 */ /* 0x000fea0003800000 */
.L_x_48:
        /* <DEDUP_REMOVED lines=10> */
.L_x_51:
[----:B------:R-:W-:Y:S05]  /*3740*/  BSYNC B1 ;  /* 0x0000000000017941 */ /* 0x000fea0003800000 */
.L_x_50:
        /* <DEDUP_REMOVED lines=10> */
.L_x_53:
[----:B------:R-:W-:Y:S05]  /*37f0*/  BSYNC B1 ;  /* 0x0000000000017941 */ /* 0x000fea0003800000 */
.L_x_52:
[----:B0----5:R-:W-:Y:S01]  /*3800*/  LOP3.LUT R13, R19, 0xffffe000, RZ, 0xc0, !PT ;  /* 0xffffe000130d7812 */ /* 0x021fe200078ec0ff */
        /* <DEDUP_REMOVED lines=8> */
.L_x_55:
[----:B------:R-:W-:Y:S05]  /*3890*/  BSYNC B1 ;  /* 0x0000000000017941 */ /* 0x000fea0003800000 */
.L_x_54:
        /* <DEDUP_REMOVED lines=9> */
.L_x_57:
[----:B------:R-:W-:Y:S05]  /*3930*/  BSYNC B1 ;  /* 0x0000000000017941 */ /* 0x000fea0003800000 */
.L_x_56:
        /* <DEDUP_REMOVED lines=10> */
.L_x_59:
[----:B------:R-:W-:Y:S05]  /*39e0*/  BSYNC B1 ;  /* 0x0000000000017941 */ /* 0x000fea0003800000 */
.L_x_58:
        /* <DEDUP_REMOVED lines=10> */
.L_x_61:
[----:B------:R-:W-:Y:S05]  /*3a90*/  BSYNC B1 ;  /* 0x0000000000017941 */ /* 0x000fea0003800000 */
.L_x_60:
        /* <DEDUP_REMOVED lines=9> */
.L_x_63:
[----:B------:R-:W-:Y:S05]  /*3b30*/  BSYNC B1 ;  /* 0x0000000000017941 */ /* 0x000fea0003800000 */
.L_x_62:
        /* <DEDUP_REMOVED lines=9> */
.L_x_65:
[----:B------:R-:W-:Y:S05]  /*3bd0*/  BSYNC B1 ;  /* 0x0000000000017941 */ /* 0x000fea0003800000 */
.L_x_64:
        /* <DEDUP_REMOVED lines=10> */
.L_x_67:
[----:B------:R-:W-:Y:S05]  /*3c80*/  BSYNC B1 ;  /* 0x0000000000017941 */ /* 0x000fea0003800000 */
.L_x_66:
        /* <DEDUP_REMOVED lines=10> */
.L_x_69:
[----:B------:R-:W-:Y:S05]  /*3d30*/  BSYNC B1 ;  /* 0x0000000000017941 */ /* 0x000fea0003800000 */
.L_x_68:
        /* <DEDUP_REMOVED lines=9> */
.L_x_71:
[----:B------:R-:W-:Y:S05]  /*3dd0*/  BSYNC B1 ;  /* 0x0000000000017941 */ /* 0x000fea0003800000 */
.L_x_70:
        /* <DEDUP_REMOVED lines=9> */
.L_x_73:
[----:B------:R-:W-:Y:S05]  /*3e70*/  BSYNC B1 ;  /* 0x0000000000017941 */ /* 0x000fea0003800000 */
.L_x_72:
        /* <DEDUP_REMOVED lines=10> */
.L_x_75:
[----:B------:R-:W-:Y:S05]  /*3f20*/  BSYNC B1 ;  /* 0x0000000000017941 */ /* 0x000fea0003800000 */
.L_x_74:
        /* <DEDUP_REMOVED lines=10> */
.L_x_77:
[----:B------:R-:W-:Y:S05]  /*3fd0*/  BSYNC B1 ;  /* 0x0000000000017941 */ /* 0x000fea0003800000 */
.L_x_76:
        /* <DEDUP_REMOVED lines=9> */
.L_x_79:
[----:B------:R-:W-:Y:S05]  /*4070*/  BSYNC B1 ;  /* 0x0000000000017941 */ /* 0x000fea0003800000 */
.L_x_78:
        /* <DEDUP_REMOVED lines=9> */
.L_x_81:
[----:B------:R-:W-:Y:S05]  /*4110*/  BSYNC B1 ;  /* 0x0000000000017941 */ /* 0x000fea0003800000 */
.L_x_80:
        /* <DEDUP_REMOVED lines=10> */
.L_x_83:
[----:B------:R-:W-:Y:S05]  /*41c0*/  BSYNC B1 ;  /* 0x0000000000017941 */ /* 0x000fea0003800000 */
.L_x_82:
        /* <DEDUP_REMOVED lines=10> */
.L_x_85:
[----:B------:R-:W-:Y:S05]  /*4270*/  BSYNC B1 ;  /* 0x0000000000017941 */ /* 0x000fea0003800000 */
.L_x_84:
        /* <DEDUP_REMOVED lines=9> */
.L_x_87:
[----:B------:R-:W-:Y:S05]  /*4310*/  BSYNC B1 ;  /* 0x0000000000017941 */ /* 0x000fea0003800000 */
.L_x_86:
        /* <DEDUP_REMOVED lines=9> */
.L_x_89:
[----:B------:R-:W-:Y:S05]  /*43b0*/  BSYNC B1 ;  /* 0x0000000000017941 */ /* 0x000fea0003800000 */
.L_x_88:
        /* <DEDUP_REMOVED lines=10> */
.L_x_91:
[----:B------:R-:W-:Y:S05]  /*4460*/  BSYNC B1 ;  /* 0x0000000000017941 */ /* 0x000fea0003800000 */
.L_x_90:
        /* <DEDUP_REMOVED lines=10> */
.L_x_93:
[----:B------:R-:W-:Y:S05]  /*4510*/  BSYNC B1 ;  /* 0x0000000000017941 */ /* 0x000fea0003800000 */
.L_x_92:
        /* <DEDUP_REMOVED lines=9> */
.L_x_95:
[----:B------:R-:W-:Y:S05]  /*45b0*/  BSYNC B1 ;  /* 0x0000000000017941 */ /* 0x000fea0003800000 */
.L_x_94:
        /* <DEDUP_REMOVED lines=9> */
.L_x_97:
[----:B------:R-:W-:Y:S05]  /*4650*/  BSYNC B1 ;  /* 0x0000000000017941 */ /* 0x000fea0003800000 */
.L_x_96:
        /* <DEDUP_REMOVED lines=10> */
.L_x_99:
[----:B------:R-:W-:Y:S05]  /*4700*/  BSYNC B1 ;  /* 0x0000000000017941 */ /* 0x000fea0003800000 */
.L_x_98:
        /* <DEDUP_REMOVED lines=10> */
.L_x_101:
[----:B------:R-:W-:Y:S05]  /*47b0*/  BSYNC B1 ;  /* 0x0000000000017941 */ /* 0x000fea0003800000 */
.L_x_100:
        /* <DEDUP_REMOVED lines=9> */
.L_x_103:
[----:B------:R-:W-:Y:S05]  /*4850*/  BSYNC B1 ;  /* 0x0000000000017941 */ /* 0x000fea0003800000 */
.L_x_102:
        /* <DEDUP_REMOVED lines=9> */
.L_x_105:
[----:B------:R-:W-:Y:S05]  /*48f0*/  BSYNC B1 ;  /* 0x0000000000017941 */ /* 0x000fea0003800000 */
.L_x_104:
        /* <DEDUP_REMOVED lines=10> */
.L_x_107:
[----:B------:R-:W-:Y:S05]  /*49a0*/  BSYNC B1 ;  /* 0x0000000000017941 */ /* 0x000fea0003800000 */
.L_x_106:
        /* <DEDUP_REMOVED lines=10> */
.L_x_109:
[----:B------:R-:W-:Y:S05]  /*4a50*/  BSYNC B1 ;  /* 0x0000000000017941 */ /* 0x000fea0003800000 */
.L_x_108:
        /* <DEDUP_REMOVED lines=9> */
.L_x_111:
[----:B------:R-:W-:Y:S05]  /*4af0*/  BSYNC B1 ;  /* 0x0000000000017941 */ /* 0x000fea0003800000 */
.L_x_110:
        /* <DEDUP_REMOVED lines=9> */
.L_x_113:
[----:B------:R-:W-:Y:S05]  /*4b90*/  BSYNC B1 ;  /* 0x0000000000017941 */ /* 0x000fea0003800000 */
.L_x_112:
        /* <DEDUP_REMOVED lines=10> */
.L_x_115:
[----:B------:R-:W-:Y:S05]  /*4c40*/  BSYNC B1 ;  /* 0x0000000000017941 */ /* 0x000fea0003800000 */
.L_x_114:
        /* <DEDUP_REMOVED lines=10> */
.L_x_117:
[----:B------:R-:W-:Y:S05]  /*4cf0*/  BSYNC B1 ;  /* 0x0000000000017941 */ /* 0x000fea0003800000 */
.L_x_116:
        /* <DEDUP_REMOVED lines=9> */
.L_x_119:
[----:B------:R-:W-:Y:S05]  /*4d90*/  BSYNC B1 ;  /* 0x0000000000017941 */ /* 0x000fea0003800000 */
.L_x_118:
        /* <DEDUP_REMOVED lines=9> */
.L_x_121:
[----:B------:R-:W-:Y:S05]  /*4e30*/  BSYNC B1 ;  /* 0x0000000000017941 */ /* 0x000fea0003800000 */
.L_x_120:
        /* <DEDUP_REMOVED lines=10> */
.L_x_123:
[----:B------:R-:W-:Y:S05]  /*4ee0*/  BSYNC B1 ;  /* 0x0000000000017941 */ /* 0x000fea0003800000 */
.L_x_122:
        /* <DEDUP_REMOVED lines=10> */
.L_x_125:
[----:B------:R-:W-:Y:S05]  /*4f90*/  BSYNC B1 ;  /* 0x0000000000017941 */ /* 0x000fea0003800000 */
.L_x_124:
        /* <DEDUP_REMOVED lines=9> */
.L_x_127:
[----:B------:R-:W-:Y:S05]  /*5030*/  BSYNC B1 ;  /* 0x0000000000017941 */ /* 0x000fea0003800000 */
.L_x_126:
        /* <DEDUP_REMOVED lines=9> */
.L_x_129:
[----:B------:R-:W-:Y:S05]  /*50d0*/  BSYNC B1 ;  /* 0x0000000000017941 */ /* 0x000fea0003800000 */
.L_x_128:
        /* <DEDUP_REMOVED lines=10> */
.L_x_131:
[----:B------:R-:W-:Y:S05]  /*5180*/  BSYNC B1 ;  /* 0x0000000000017941 */ /* 0x000fea0003800000 */
.L_x_130:
        /* <DEDUP_REMOVED lines=10> */
.L_x_133:
[----:B------:R-:W-:Y:S05]  /*5230*/  BSYNC B1 ;  /* 0x0000000000017941 */ /* 0x000fea0003800000 */
.L_x_132:
        /* <DEDUP_REMOVED lines=9> */
.L_x_135:
[----:B------:R-:W-:Y:S05]  /*52d0*/  BSYNC B1 ;  /* 0x0000000000017941 */ /* 0x000fea0003800000 */
.L_x_134:
        /* <DEDUP_REMOVED lines=9> */
.L_x_137:
[----:B------:R-:W-:Y:S05]  /*5370*/  BSYNC B1 ;  /* 0x0000000000017941 */ /* 0x000fea0003800000 */
.L_x_136:
        /* <DEDUP_REMOVED lines=10> */
.L_x_139:
[----:B------:R-:W-:Y:S05]  /*5420*/  BSYNC B1 ;  /* 0x0000000000017941 */ /* 0x000fea0003800000 */
.L_x_138:
        /* <DEDUP_REMOVED lines=10> */
.L_x_141:
[----:B------:R-:W-:Y:S05]  /*54d0*/  BSYNC B1 ;  /* 0x0000000000017941 */ /* 0x000fea0003800000 */
.L_x_140:
        /* <DEDUP_REMOVED lines=9> */
.L_x_143:
[----:B------:R-:W-:Y:S05]  /*5570*/  BSYNC B1 ;  /* 0x0000000000017941 */ /* 0x000fea0003800000 */
.L_x_142:
        /* <DEDUP_REMOVED lines=9> */
.L_x_145:
[----:B------:R-:W-:Y:S05]  /*5610*/  BSYNC B1 ;  /* 0x0000000000017941 */ /* 0x000fea0003800000 */
.L_x_144:
        /* <DEDUP_REMOVED lines=10> */
.L_x_147:
[----:B------:R-:W-:Y:S05]  /*56c0*/  BSYNC B1 ;  /* 0x0000000000017941 */ /* 0x000fea0003800000 */
.L_x_146:
        /* <DEDUP_REMOVED lines=10> */
.L_x_149:
[----:B------:R-:W-:Y:S05]  /*5770*/  BSYNC B1 ;  /* 0x0000000000017941 */ /* 0x000fea0003800000 */
.L_x_148:
        /* <DEDUP_REMOVED lines=9> */
.L_x_151:
[----:B------:R-:W-:Y:S05]  /*5810*/  BSYNC B1 ;  /* 0x0000000000017941 */ /* 0x000fea0003800000 */
.L_x_150:
        /* <DEDUP_REMOVED lines=9> */
.L_x_153:
[----:B------:R-:W-:Y:S05]  /*58b0*/  BSYNC B1 ;  /* 0x0000000000017941 */ /* 0x000fea0003800000 */
.L_x_152:
        /* <DEDUP_REMOVED lines=10> */
.L_x_155:
[----:B------:R-:W-:Y:S05]  /*5960*/  BSYNC B1 ;  /* 0x0000000000017941 */ /* 0x000fea0003800000 */
.L_x_154:
        /* <DEDUP_REMOVED lines=10> */
.L_x_157:
[----:B------:R-:W-:Y:S05]  /*5a10*/  BSYNC B1 ;  /* 0x0000000000017941 */ /* 0x000fea0003800000 */
.L_x_156:
        /* <DEDUP_REMOVED lines=9> */
.L_x_159:
[----:B------:R-:W-:Y:S05]  /*5ab0*/  BSYNC B1 ;  /* 0x0000000000017941 */ /* 0x000fea0003800000 */
.L_x_158:
        /* <DEDUP_REMOVED lines=9> */
.L_x_161:
[----:B------:R-:W-:Y:S05]  /*5b50*/  BSYNC B1 ;  /* 0x0000000000017941 */ /* 0x000fea0003800000 */
.L_x_160:
        /* <DEDUP_REMOVED lines=10> */
.L_x_163:
[----:B------:R-:W-:Y:S05]  /*5c00*/  BSYNC B1 ;  /* 0x0000000000017941 */ /* 0x000fea0003800000 */
.L_x_162:
        /* <DEDUP_REMOVED lines=10> */
.L_x_165:
[----:B------:R-:W-:Y:S05]  /*5cb0*/  BSYNC B1 ;  /* 0x0000000000017941 */ /* 0x000fea0003800000 */
.L_x_164:
        /* <DEDUP_REMOVED lines=9> */
.L_x_167:
[----:B------:R-:W-:Y:S05]  /*5d50*/  BSYNC B1 ;  /* 0x0000000000017941 */ /* 0x000fea0003800000 */
.L_x_166:
        /* <DEDUP_REMOVED lines=9> */
.L_x_169:
[----:B------:R-:W-:Y:S05]  /*5df0*/  BSYNC B1 ;  /* 0x0000000000017941 */ /* 0x000fea0003800000 */
.L_x_168:
        /* <DEDUP_REMOVED lines=10> */
.L_x_171:
[----:B------:R-:W-:Y:S05]  /*5ea0*/  BSYNC B1 ;  /* 0x0000000000017941 */ /* 0x000fea0003800000 */
.L_x_170:
        /* <DEDUP_REMOVED lines=10> */
.L_x_173:
[----:B------:R-:W-:Y:S05]  /*5f50*/  BSYNC B1 ;  /* 0x0000000000017941 */ /* 0x000fea0003800000 */
.L_x_172:
        /* <DEDUP_REMOVED lines=9> */
.L_x_175:
[----:B------:R-:W-:Y:S05]  /*5ff0*/  BSYNC B1 ;  /* 0x0000000000017941 */ /* 0x000fea0003800000 */
.L_x_174:
        /* <DEDUP_REMOVED lines=9> */
.L_x_177:
[----:B------:R-:W-:Y:S05]  /*6090*/  BSYNC B1 ;  /* 0x0000000000017941 */ /* 0x000fea0003800000 */
.L_x_176:
        /* <DEDUP_REMOVED lines=10> */
.L_x_179:
[----:B------:R-:W-:Y:S05]  /*6140*/  BSYNC B1 ;  /* 0x0000000000017941 */ /* 0x000fea0003800000 */
.L_x_178:
        /* <DEDUP_REMOVED lines=10> */
.L_x_181:
[----:B------:R-:W-:Y:S05]  /*61f0*/  BSYNC B1 ;  /* 0x0000000000017941 */ /* 0x000fea0003800000 */
.L_x_180:
        /* <DEDUP_REMOVED lines=9> */
.L_x_183:
[----:B------:R-:W-:Y:S05]  /*6290*/  BSYNC B1 ;  /* 0x0000000000017941 */ /* 0x000fea0003800000 */
.L_x_182:
        /* <DEDUP_REMOVED lines=9> */
.L_x_185:
[----:B------:R-:W-:Y:S05]  /*6330*/  BSYNC B1 ;  /* 0x0000000000017941 */ /* 0x000fea0003800000 */
.L_x_184:
        /* <DEDUP_REMOVED lines=10> */
.L_x_187:
[----:B------:R-:W-:Y:S05]  /*63e0*/  BSYNC B1 ;  /* 0x0000000000017941 */ /* 0x000fea0003800000 */
.L_x_186:
        /* <DEDUP_REMOVED lines=10> */
.L_x_189:
[----:B------:R-:W-:Y:S05]  /*6490*/  BSYNC B1 ;  /* 0x0000000000017941 */ /* 0x000fea0003800000 */
.L_x_188:
        /* <DEDUP_REMOVED lines=9> */
.L_x_191:
[----:B------:R-:W-:Y:S05]  /*6530*/  BSYNC B1 ;  /* 0x0000000000017941 */ /* 0x000fea0003800000 */
.L_x_190:
        /* <DEDUP_REMOVED lines=9> */
.L_x_193:
[----:B------:R-:W-:Y:S05]  /*65d0*/  BSYNC B1 ;  /* 0x0000000000017941 */ /* 0x000fea0003800000 */
.L_x_192:
        /* <DEDUP_REMOVED lines=10> */
.L_x_195:
[----:B------:R-:W-:Y:S05]  /*6680*/  BSYNC B1 ;  /* 0x0000000000017941 */ /* 0x000fea0003800000 */
.L_x_194:
        /* <DEDUP_REMOVED lines=10> */
.L_x_197:
[----:B------:R-:W-:Y:S05]  /*6730*/  BSYNC B1 ;  /* 0x0000000000017941 */ /* 0x000fea0003800000 */
.L_x_196:
        /* <DEDUP_REMOVED lines=9> */
.L_x_199:
[----:B------:R-:W-:Y:S05]  /*67d0*/  BSYNC B1 ;  /* 0x0000000000017941 */ /* 0x000fea0003800000 */
.L_x_198:
        /* <DEDUP_REMOVED lines=9> */
.L_x_201:
[----:B------:R-:W-:Y:S05]  /*6870*/  BSYNC B1 ;  /* 0x0000000000017941 */ /* 0x000fea0003800000 */
.L_x_200:
        /* <DEDUP_REMOVED lines=10> */
.L_x_203:
[----:B------:R-:W-:Y:S05]  /*6920*/  BSYNC B1 ;  /* 0x0000000000017941 */ /* 0x000fea0003800000 */
.L_x_202:
        /* <DEDUP_REMOVED lines=10> */
.L_x_205:
[----:B------:R-:W-:Y:S05]  /*69d0*/  BSYNC B1 ;  /* 0x0000000000017941 */ /* 0x000fea0003800000 */
.L_x_204:
        /* <DEDUP_REMOVED lines=9> */
.L_x_207:
[----:B------:R-:W-:Y:S05]  /*6a70*/  BSYNC B1 ;  /* 0x0000000000017941 */ /* 0x000fea0003800000 */
.L_x_206:
        /* <DEDUP_REMOVED lines=9> */
.L_x_209:
[----:B------:R-:W-:Y:S05]  /*6b10*/  BSYNC B1 ;  /* 0x0000000000017941 */ /* 0x000fea0003800000 */
.L_x_208:
        /* <DEDUP_REMOVED lines=10> */
.L_x_211:
[----:B------:R-:W-:Y:S05]  /*6bc0*/  BSYNC B1 ;  /* 0x0000000000017941 */ /* 0x000fea0003800000 */
.L_x_210:
        /* <DEDUP_REMOVED lines=10> */
.L_x_213:
[----:B------:R-:W-:Y:S05]  /*6c70*/  BSYNC B1 ;  /* 0x0000000000017941 */ /* 0x000fea0003800000 */
.L_x_212:
        /* <DEDUP_REMOVED lines=9> */
.L_x_215:
[----:B------:R-:W-:Y:S05]  /*6d10*/  BSYNC B1 ;  /* 0x0000000000017941 */ /* 0x000fea0003800000 */
.L_x_214:
        /* <DEDUP_REMOVED lines=9> */
.L_x_217:
[----:B------:R-:W-:Y:S05]  /*6db0*/  BSYNC B1 ;  /* 0x0000000000017941 */ /* 0x000fea0003800000 */
.L_x_216:
        /* <DEDUP_REMOVED lines=10> */
.L_x_219:
[----:B------:R-:W-:Y:S05]  /*6e60*/  BSYNC B1 ;  /* 0x0000000000017941 */ /* 0x000fea0003800000 */
.L_x_218:
        /* <DEDUP_REMOVED lines=10> */
.L_x_221:
[----:B------:R-:W-:Y:S05]  /*6f10*/  BSYNC B1 ;  /* 0x0000000000017941 */ /* 0x000fea0003800000 */
.L_x_220:
        /* <DEDUP_REMOVED lines=9> */
.L_x_223:
[----:B------:R-:W-:Y:S05]  /*6fb0*/  BSYNC B1 ;  /* 0x0000000000017941 */ /* 0x000fea0003800000 */
.L_x_222:
        /* <DEDUP_REMOVED lines=9> */
.L_x_225:
[----:B------:R-:W-:Y:S05]  /*7050*/  BSYNC B1 ;  /* 0x0000000000017941 */ /* 0x000fea0003800000 */
.L_x_224:
        /* <DEDUP_REMOVED lines=10> */
.L_x_227:
[----:B------:R-:W-:Y:S05]  /*7100*/  BSYNC B1 ;  /* 0x0000000000017941 */ /* 0x000fea0003800000 */
.L_x_226:
        /* <DEDUP_REMOVED lines=10> */
.L_x_229:
[----:B------:R-:W-:Y:S05]  /*71b0*/  BSYNC B1 ;  /* 0x0000000000017941 */ /* 0x000fea0003800000 */
.L_x_228:
        /* <DEDUP_REMOVED lines=9> */
.L_x_231:
[----:B------:R-:W-:Y:S05]  /*7250*/  BSYNC B1 ;  /* 0x0000000000017941 */ /* 0x000fea0003800000 */
.L_x_230:
        /* <DEDUP_REMOVED lines=9> */
.L_x_233:
[----:B------:R-:W-:Y:S05]  /*72f0*/  BSYNC B1 ;  /* 0x0000000000017941 */ /* 0x000fea0003800000 */
.L_x_232:
        /* <DEDUP_REMOVED lines=10> */
.L_x_235:
[----:B------:R-:W-:Y:S05]  /*73a0*/  BSYNC B1 ;  /* 0x0000000000017941 */ /* 0x000fea0003800000 */
.L_x_234:
        /* <DEDUP_REMOVED lines=10> */
.L_x_237:
[----:B------:R-:W-:Y:S05]  /*7450*/  BSYNC B1 ;  /* 0x0000000000017941 */ /* 0x000fea0003800000 */
.L_x_236:
        /* <DEDUP_REMOVED lines=9> */
.L_x_239:
[----:B------:R-:W-:Y:S05]  /*74f0*/  BSYNC B1 ;  /* 0x0000000000017941 */ /* 0x000fea0003800000 */
.L_x_238:
        /* <DEDUP_REMOVED lines=9> */
.L_x_241:
[----:B------:R-:W-:Y:S05]  /*7590*/  BSYNC B1 ;  /* 0x0000000000017941 */ /* 0x000fea0003800000 */
.L_x_240:
        /* <DEDUP_REMOVED lines=10> */
.L_x_243:
[----:B------:R-:W-:Y:S05]  /*7640*/  BSYNC B1 ;  /* 0x0000000000017941 */ /* 0x000fea0003800000 */
.L_x_242:
        /* <DEDUP_REMOVED lines=10> */
.L_x_245:
[----:B------:R-:W-:Y:S05]  /*76f0*/  BSYNC B1 ;  /* 0x0000000000017941 */ /* 0x000fea0003800000 */
.L_x_244:
        /* <DEDUP_REMOVED lines=9> */
.L_x_247:
[----:B------:R-:W-:Y:S05]  /*7790*/  BSYNC B1 ;  /* 0x0000000000017941 */ /* 0x000fea0003800000 */
.L_x_246:
        /* <DEDUP_REMOVED lines=9> */
.L_x_249:
[----:B------:R-:W-:Y:S05]  /*7830*/  BSYNC B1 ;  /* 0x0000000000017941 */ /* 0x000fea0003800000 */
.L_x_248:
        /* <DEDUP_REMOVED lines=10> */
.L_x_251:
[----:B------:R-:W-:Y:S05]  /*78e0*/  BSYNC B1 ;  /* 0x0000000000017941 */ /* 0x000fea0003800000 */
.L_x_250:
        /* <DEDUP_REMOVED lines=10> */
.L_x_253:
[----:B------:R-:W-:Y:S05]  /*7990*/  BSYNC B1 ;  /* 0x0000000000017941 */ /* 0x000fea0003800000 */
.L_x_252:
        /* <DEDUP_REMOVED lines=9> */
.L_x_255:
[----:B------:R-:W-:Y:S05]  /*7a30*/  BSYNC B1 ;  /* 0x0000000000017941 */ /* 0x000fea0003800000 */
.L_x_254:
        /* <DEDUP_REMOVED lines=9> */
.L_x_257:
[----:B------:R-:W-:Y:S05]  /*7ad0*/  BSYNC B1 ;  /* 0x0000000000017941 */ /* 0x000fea0003800000 */
.L_x_256:
        /* <DEDUP_REMOVED lines=10> */
.L_x_259:
[----:B------:R-:W-:Y:S05]  /*7b80*/  BSYNC B1 ;  /* 0x0000000000017941 */ /* 0x000fea0003800000 */
.L_x_258:
        /* <DEDUP_REMOVED lines=10> */
.L_x_261:
[----:B------:R-:W-:Y:S05]  /*7c30*/  BSYNC B1 ;  /* 0x0000000000017941 */ /* 0x000fea0003800000 */
.L_x_260:
        /* <DEDUP_REMOVED lines=9> */
.L_x_263:
[----:B------:R-:W-:Y:S05]  /*7cd0*/  BSYNC B1 ;  /* 0x0000000000017941 */ /* 0x000fea0003800000 */
.L_x_262:
        /* <DEDUP_REMOVED lines=9> */
.L_x_265:
[----:B------:R-:W-:Y:S05]  /*7d70*/  BSYNC B1 ;  /* 0x0000000000017941 */ /* 0x000fea0003800000 */
.L_x_264:
        /* <DEDUP_REMOVED lines=10> */
.L_x_267:
[----:B------:R-:W-:Y:S05]  /*7e20*/  BSYNC B1 ;  /* 0x0000000000017941 */ /* 0x000fea0003800000 */
.L_x_266:
        /* <DEDUP_REMOVED lines=10> */
.L_x_269:
[----:B------:R-:W-:Y:S05]  /*7ed0*/  BSYNC B1 ;  /* 0x0000000000017941 */ /* 0x000fea0003800000 */
.L_x_268:
        /* <DEDUP_REMOVED lines=9> */
.L_x_271:
[----:B------:R-:W-:Y:S05]  /*7f70*/  BSYNC B1 ;  /* 0x0000000000017941 */ /* 0x000fea0003800000 */
.L_x_270:
        /* <DEDUP_REMOVED lines=9> */
.L_x_273:
[----:B------:R-:W-:Y:S05]  /*8010*/  BSYNC B1 ;  /* 0x0000000000017941 */ /* 0x000fea0003800000 */
.L_x_272:
        /* <DEDUP_REMOVED lines=10> */
.L_x_275:
[----:B------:R-:W-:Y:S05]  /*80c0*/  BSYNC B1 ;  /* 0x0000000000017941 */ /* 0x000fea0003800000 */
.L_x_274:
        /* <DEDUP_REMOVED lines=10> */
.L_x_277:
[----:B------:R-:W-:Y:S05]  /*8170*/  BSYNC B1 ;  /* 0x0000000000017941 */ /* 0x000fea0003800000 */
.L_x_276:
        /* <DEDUP_REMOVED lines=9> */
.L_x_279:
[----:B------:R-:W-:Y:S05]  /*8210*/  BSYNC B1 ;  /* 0x0000000000017941 */ /* 0x000fea0003800000 */
.L_x_278:
        /* <DEDUP_REMOVED lines=9> */
.L_x_281:
[----:B------:R-:W-:Y:S05]  /*82b0*/  BSYNC B1 ;  /* 0x0000000000017941 */ /* 0x000fea0003800000 */
.L_x_280:
        /* <DEDUP_REMOVED lines=10> */
.L_x_283:
[----:B------:R-:W-:Y:S05]  /*8360*/  BSYNC B1 ;  /* 0x0000000000017941 */ /* 0x000fea0003800000 */
.L_x_282:
        /* <DEDUP_REMOVED lines=10> */
.L_x_285:
[----:B------:R-:W-:Y:S05]  /*8410*/  BSYNC B1 ;  /* 0x0000000000017941 */ /* 0x000fea0003800000 */
.L_x_284:
[----:B01-3-5:R-:W-:Y:S01]  /*8420*/  LOP3.LUT R7, R19, 0xffffe000, RZ, 0xc0, !PT ;  /* 0xffffe00013077812 */ /* 0x02bfe200078ec0ff */
        /* <DEDUP_REMOVED lines=8> */
.L_x_287:
[----:B------:R-:W-:Y:S05]  /*84b0*/  BSYNC B1 ;  /* 0x0000000000017941 */ /* 0x000fea0003800000 */
.L_x_286:
[----:B0---45:R-:W-:Y:S01]  /*84c0*/  LOP3.LUT R5, R19, 0xffffe000, RZ, 0xc0, !PT ;  /* 0xffffe00013057812 */ /* 0x031fe200078ec0ff */
[----:B------:R-:W-:Y:S01]  /*84d0*/  @P1 IMAD.MOV.U32 R4, RZ, RZ, R10 ;  /* 0x000000ffff041224 */ /* 0x000fe200078e000a */
[----:B------:R-:W-:Y:S01]  /*84e0*/  ISETP.GT.AND P0, PT, R3, 0x8, P0 ;  /* 0x000000080300780c */ /* 0x000fe20000704270 */
[----:B------:R-:W-:Y:S02]  /*84f0*/  BSSY B1, `(.L_x_288) ;  /* 0x0000008000017945 */ /* 0x000fe40003800000 */
[----:B------:R-:W-:-:S04]  /*8500*/  FMUL R5, R5, R154 ;  /* 0x0000009a05057220 */ /* 0x000fc80000400000 */
[----:B------:R-:W-:Y:S01]  /*8510*/  FFMA R7, R150, R153, R5 ;  /* 0x0000009996077223 */ /* 0x000fe20000000005 */
[----:B------:R-:W-:-:S04]  /*8520*/  @P1 IMAD.MOV.U32 R5, RZ, RZ, R11 ;  /* 0x000000ffff051224 */ /* 0x000fc800078e000b */
[----:B------:R-:W-:-:S05]  /*8530*/  F2FP.TF32.F32.PACK_B R7, R7 ;  /* 0x00000007ff07723e */ /* 0x000fca00024050ff */
[----:B------:R0:W-:Y:S01]  /*8540*/  @P1 STG.E desc[UR38][R4.64+0x3e0], R7 ;  /* 0x0003e00704001986 */ /* 0x0001e2000c101926 */
[----:B------:R-:W-:Y:S05]  /*8550*/  @!P0 BRA `(.L_x_289) ;  /* 0x0000000000048947 */ /* 0x000fea0003800000 */
[----:B------:R3:W5:Y:S02]  /*8560*/  LDG.E.LTC128B R19, desc[UR38][R8.64+0x3e4] ;  /* 0x0003e42608137981 */ /* 0x000764000c1e1920 */
.L_x_289:
[----:B------:R-:W-:Y:S05]  /*8570*/  BSYNC B1 ;  /* 0x0000000000017941 */ /* 0x000fea0003800000 */
.L_x_288:
[----:B------:R-:W-:Y:S05]  /*8580*/  @!P0 BRA `(.L_x_290) ;  /* 0x0000002400408947 */ /* 0x000fea0003800000 */
[----:B-----5:R-:W-:-:S05]  /*8590*/  LOP3.LUT R19, R19, 0xffffe000, RZ, 0xc0, !PT ;  /* 0xffffe00013137812 */ /* 0x020fca00078ec0ff */
[----:B------:R-:W-:-:S04]  /*85a0*/  FMUL R0, R19, R154 ;  /* 0x0000009a13007220 */ /* 0x000fc80000400000 */
[----:B------:R-:W-:-:S05]  /*85b0*/  FFMA R151, R151, R153, R0 ;  /* 0x0000009997977223 */ /* 0x000fca0000000000 */
[----:B------:R-:W-:-:S05]  /*85c0*/  F2FP.TF32.F32.PACK_B R151, R151 ;  /* 0x00000097ff97723e */ /* 0x000fca00024050ff */
[----:B------:R4:W-:Y:S01]  /*85d0*/  STG.E desc[UR38][R10.64+0x3e4], R151 ;  /* 0x0003e4970a007986 */ /* 0x0009e2000c101926 */
[----:B------:R-:W-:Y:S05]  /*85e0*/  BRA `(.L_x_290) ;  /* 0x0000002400287947 */ /* 0x000fea0003800000 */
.L_x_37:
[----:B------:R-:W-:Y:S01]  /*85f0*/  ISETP.GT.AND P3, PT, R0, 0x1, PT ;  /* 0x000000010000780c */ /* 0x000fe20003f64270 */
[----:B------:R-:W-:Y:S01]  /*8600*/  ULDC.64 UR4, c[0x0][0x5c0] ;  /* 0x0001700000047ab9 */ /* 0x000fe20000000a00 */
[-C--:B------:R-:W-:Y:S01]  /*8610*/  FMUL R9, R24, R153.reuse ;  /* 0x0000009918097220 */ /* 0x080fe20000400000 */
[----:B------:R-:W-:Y:S01]  /*8620*/  LEA R4, P1, R168, UR4, 0x2 ;  /* 0x00000004a8047c11 */ /* 0x000fe2000f8210ff */
[-C--:B------:R-:W-:Y:S01]  /*8630*/  FMUL R25, R25, R153.reuse ;  /* 0x0000009919197220 */ /* 0x080fe20000400000 */
[C---:B------:R-:W-:Y:S01]  /*8640*/  ISETP.GT.AND P0, PT, R3.reuse, RZ, P3 ;  /* 0x000000ff0300720c */ /* 0x040fe20001f04270 */
[-C--:B------:R-:W-:Y:S01]  /*8650*/  FMUL R13, R26, R153.reuse ;  /* 0x000000991a0d7220 */ /* 0x080fe20000400000 */
[----:B------:R-:W-:Y:S01]  /*8660*/  ISETP.GT.AND P2, PT, R3, 0x8, P2 ;  /* 0x000000080300780c */ /* 0x000fe20001744270 */
[-C--:B------:R-:W-:Y:S01]  /*8670*/  FMUL R27, R27, R153.reuse ;  /* 0x000000991b1b7220 */ /* 0x080fe20000400000 */
[----:B------:R-:W-:Y:S01]  /*8680*/  LEA.HI.X R5, R168, UR5, R179, 0x2, P1 ;  /* 0x00000005a8057c11 */ /* 0x000fe200088f14b3 */
[----:B------:R-:W-:Y:S01]  /*8690*/  FMUL R29, R29, R153 ;  /* 0x000000991d1d7220 */ /* 0x000fe20000400000 */
[----:B------:R-:W-:Y:S01]  /*86a0*/  F2FP.TF32.F32.PACK_B R9, R9 ;  /* 0x00000009ff09723e */ /* 0x000fe200024050ff */
[-C--:B------:R-:W-:Y:S01]  /*86b0*/  FMUL R31, R31, R153.reuse ;  /* 0x000000991f1f7220 */ /* 0x080fe20000400000 */
[C---:B------:R-:W-:Y:S01]  /*86c0*/  SHF.L.U64.HI R11, R10.reuse, 0x5, R11 ;  /* 0x000000050a0b7819 */ /* 0x040fe2000001020b */
[----:B------:R-:W-:Y:S01]  /*86d0*/  FMUL R33, R33, R153 ;  /* 0x0000009921217220 */ /* 0x000fe20000400000 */
[----:B------:R-:W-:Y:S01]  /*86e0*/  LEA R6, P1, R10, R4, 0x5 ;  /* 0x000000040a067211 */ /* 0x000fe200078228ff */
[----:B------:R0:W-:Y:S01]  /*86f0*/  @P4 STG.E desc[UR38][R4.64], R9 ;  /* 0x0000000904004986 */ /* 0x0001e2000c101926 */
[----:B------:R-:W-:Y:S01]  /*8700*/  F2FP.TF32.F32.PACK_B R25, R25 ;  /* 0x00000019ff19723e */ /* 0x000fe200024050ff */
[----:B------:R-:W-:Y:S01]  /*8710*/  FMUL R35, R35, R153 ;  /* 0x0000009923237220 */ /* 0x000fe20000400000 */
[----:B------:R-:W-:Y:S01]  /*8720*/  F2FP.TF32.F32.PACK_B R13, R13 ;  /* 0x0000000dff0d723e */ /* 0x000fe200024050ff */
[----:B------:R-:W-:Y:S01]  /*8730*/  IMAD.X R7, R11, 0x1, R5, P1 ;  /* 0x000000010b077824 */ /* 0x000fe200008e0605 */
[C---:B------:R-:W-:Y:S01]  /*8740*/  ISETP.GT.AND P4, PT, R0.reuse, 0x8, PT ;  /* 0x000000080000780c */ /* 0x040fe20003f84270 */
[----:B------:R-:W-:Y:S01]  /*8750*/  @P0 STG.E desc[UR38][R4.64+0x4], R25 ;  /* 0x0000041904000986 */ /* 0x000fe2000c101926 */
[----:B------:R-:W-:Y:S01]  /*8760*/  ISETP.GT.AND P0, PT, R0, 0x9, PT ;  /* 0x000000090000780c */ /* 0x000fe20003f04270 */
[-C--:B------:R-:W-:Y:S01]  /*8770*/  FMUL R11, R30, R153.reuse ;  /* 0x000000991e0b7220 */ /* 0x080fe20000400000 */
[C---:B------:R-:W-:Y:S01]  /*8780*/  ISETP.GT.AND P3, PT, R3.reuse, 0x8, P3 ;  /* 0x000000080300780c */ /* 0x040fe20001f64270 */
[----:B------:R1:W-:Y:S01]  /*8790*/  @P2 STG.E desc[UR38][R6.64], R13 ;  /* 0x0000000d06002986 */ /* 0x0003e2000c101926 */
[C---:B------:R-:W-:Y:S01]  /*87a0*/  ISETP.GT.AND P1, PT, R3.reuse, RZ, P4 ;  /* 0x000000ff0300720c */ /* 0x040fe20002724270 */
[-C--:B0-----:R-:W-:Y:S01]  /*87b0*/  FMUL R9, R28, R153.reuse ;  /* 0x000000991c097220 */ /* 0x081fe20000400000 */
[----:B------:R-:W-:Y:S01]  /*87c0*/  ISETP.GT.AND P2, PT, R3, RZ, P0 ;  /* 0x000000ff0300720c */ /* 0x000fe20000744270 */
[-C--:B------:R-:W-:Y:S01]  /*87d0*/  FMUL R37, R37, R153.reuse ;  /* 0x0000009925257220 */ /* 0x080fe20000400000 */
[----:B------:R-:W-:Y:S01]  /*87e0*/  ISETP.GT.AND P4, PT, R3, 0x8, P4 ;  /* 0x000000080300780c */ /* 0x000fe20002784270 */
[----:B------:R-:W-:Y:S01]  /*87f0*/  FMUL R39, R39, R153 ;  /* 0x0000009927277220 */ /* 0x000fe20000400000 */
[----:B------:R-:W-:Y:S01]  /*8800*/  F2FP.TF32.F32.PACK_B R27, R27 ;  /* 0x0000001bff1b723e */ /* 0x000fe200024050ff */
[----:B------:R-:W-:Y:S01]  /*8810*/  FMUL R41, R41, R153 ;  /* 0x0000009929297220 */ /* 0x000fe20000400000 */
[----:B------:R-:W-:Y:S01]  /*8820*/  F2FP.TF32.F32.PACK_B R9, R9 ;  /* 0x00000009ff09723e */ /* 0x000fe200024050ff */
[----:B------:R-:W-:Y:S01]  /*8830*/  FMUL R43, R43, R153 ;  /* 0x000000992b2b7220 */ /* 0x000fe20000400000 */
[----:B------:R-:W-:Y:S01]  /*8840*/  F2FP.TF32.F32.PACK_B R29, R29 ;  /* 0x0000001dff1d723e */ /* 0x000fe200024050ff */
[----:B------:R-:W-:Y:S01]  /*8850*/  @P3 STG.E desc[UR38][R6.64+0x4], R27 ;  /* 0x0000041b06003986 */ /* 0x000fe2000c101926 */
[----:B------:R-:W-:Y:S01]  /*8860*/  F2FP.TF32.F32.PACK_B R11, R11 ;  /* 0x0000000bff0b723e */ /* 0x000fe200024050ff */
[-C--:B-1----:R-:W-:Y:S01]  /*8870*/  FMUL R13, R34, R153.reuse ;  /* 0x00000099220d7220 */ /* 0x082fe20000400000 */
[C---:B------:R-:W-:Y:S01]  /*8880*/  ISETP.GT.AND P3, PT, R0.reuse, 0x11, PT ;  /* 0x000000110000780c */ /* 0x040fe20003f64270 */
[----:B------:R0:W-:Y:S01]  /*8890*/  @P1 STG.E desc[UR38][R4.64+0x20], R9 ;  /* 0x0000200904001986 */ /* 0x0001e2000c101926 */
[----:B------:R-:W-:Y:S01]  /*88a0*/  ISETP.GT.AND P0, PT, R3, 0x8, P0 ;  /* 0x000000080300780c */ /* 0x000fe20000704270 */
[----:B------:R-:W-:Y:S01]  /*88b0*/  FMUL R45, R45, R153 ;  /* 0x000000992d2d7220 */ /* 0x000fe20000400000 */
[----:B------:R-:W-:Y:S01]  /*88c0*/  F2FP.TF32.F32.PACK_B R31, R31 ;  /* 0x0000001fff1f723e */ /* 0x000fe200024050ff */
[----:B------:R-:W-:Y:S01]  /*88d0*/  @P2 STG.E desc[UR38][R4.64+0x24], R29 ;  /* 0x0000241d04002986 */ /* 0x000fe2000c101926 */
[----:B------:R-:W-:Y:S01]  /*88e0*/  ISETP.GT.AND P2, PT, R0, 0x10, PT ;  /* 0x000000100000780c */ /* 0x000fe20003f44270 */
[----:B------:R-:W-:Y:S01]  /*88f0*/  FMUL R47, R47, R153 ;  /* 0x000000992f2f7220 */ /* 0x000fe20000400000 */
[----:B------:R-:W-:Y:S01]  /*8900*/  F2FP.TF32.F32.PACK_B R33, R33 ;  /* 0x00000021ff21723e */ /* 0x000fe200024050ff */
[----:B------:R1:W-:Y:S01]  /*8910*/  @P4 STG.E desc[UR38][R6.64+0x20], R11 ;  /* 0x0000200b06004986 */ /* 0x0003e2000c101926 */
[----:B------:R-:W-:Y:S01]  /*8920*/  ISETP.GT.AND P1, PT, R3, RZ, P2 ;  /* 0x000000ff0300720c */ /* 0x000fe20001724270 */
[-C--:B------:R-:W-:Y:S01]  /*8930*/  FMUL R49, R49, R153.reuse ;  /* 0x0000009931317220 */ /* 0x080fe20000400000 */
[C---:B------:R-:W-:Y:S01]  /*8940*/  ISETP.GT.AND P4, PT, R3.reuse, RZ, P3 ;  /* 0x000000ff0300720c */ /* 0x040fe20001f84270 */
[----:B0-----:R-:W-:Y:S01]  /*8950*/  FMUL R9, R32, R153 ;  /* 0x0000009920097220 */ /* 0x001fe20000400000 */
[----:B------:R-:W-:Y:S01]  /*8960*/  ISETP.GT.AND P2, PT, R3, 0x8, P2 ;  /* 0x000000080300780c */ /* 0x000fe20001744270 */
[----:B------:R-:W-:Y:S01]  /*8970*/  @P0 STG.E desc[UR38][R6.64+0x24], R31 ;  /* 0x0000241f06000986 */ /* 0x000fe2000c101926 */
[----:B------:R-:W-:Y:S01]  /*8980*/  F2FP.TF32.F32.PACK_B R13, R13 ;  /* 0x0000000dff0d723e */ /* 0x000fe200024050ff */
[----:B------:R-:W-:Y:S01]  /*8990*/  FMUL R51, R51, R153 ;  /* 0x0000009933337220 */ /* 0x000fe20000400000 */
[----:B------:R-:W-:Y:S01]  /*89a0*/  F2FP.TF32.F32.PACK_B R9, R9 ;  /* 0x00000009ff09723e */ /* 0x000fe200024050ff */
[-C--:B------:R-:W-:Y:S01]  /*89b0*/  FMUL R53, R53, R153.reuse ;  /* 0x0000009935357220 */ /* 0x080fe20000400000 */
[----:B------:R-:W-:Y:S01]  /*89c0*/  ISETP.GT.AND P0, PT, R0, 0x19, PT ;  /* 0x000000190000780c */ /* 0x000fe20003f04270 */
[----:B-1----:R-:W-:Y:S01]  /*89d0*/  FMUL R11, R38, R153 ;  /* 0x00000099260b7220 */ /* 0x002fe20000400000 */
[----:B------:R-:W-:Y:S01]  /*89e0*/  ISETP.GT.AND P3, PT, R3, 0x8, P3 ;  /* 0x000000080300780c */ /* 0x000fe20001f64270 */
[----:B------:R0:W-:Y:S01]  /*89f0*/  @P1 STG.E desc[UR38][R4.64+0x40], R9 ;  /* 0x0000400904001986 */ /* 0x0001e2000c101926 */
[----:B------:R-:W-:Y:S01]  /*8a00*/  F2FP.TF32.F32.PACK_B R35, R35 ;  /* 0x00000023ff23723e */ /* 0x000fe200024050ff */
        /* <DEDUP_REMOVED lines=10> */
[-C--:B0-----:R-:W-:Y:S01]  /*8ab0*/  FMUL R9, R36, R153.reuse ;  /* 0x0000009924097220 */ /* 0x081fe20000400000 */
[----:B------:R-:W-:Y:S01]  /*8ac0*/  ISETP.GT.AND P4, PT, R3, 0x8, P4 ;  /* 0x000000080300780c */ /* 0x000fe20002784270 */
[----:B------:R-:W-:Y:S01]  /*8ad0*/  @P3 STG.E desc[UR38][R6.64+0x44], R35 ;  /* 0x0000442306003986 */ /* 0x000fe2000c101926 */
[----:B------:R-:W-:Y:S01]  /*8ae0*/  ISETP.GT.AND P3, PT, R0, 0x21, PT ;  /* 0x000000210000780c */ /* 0x000fe20003f64270 */
[----:B------:R-:W-:Y:S01]  /*8af0*/  FMUL R61, R61, R153 ;  /* 0x000000993d3d7220 */ /* 0x000fe20000400000 */
[----:B------:R-:W-:Y:S01]  /*8b00*/  F2FP.TF32.F32.PACK_B R9, R9 ;  /* 0x00000009ff09723e */ /* 0x000fe200024050ff */
[-C--:B------:R-:W-:Y:S01]  /*8b10*/  FMUL R63, R63, R153.reuse ;  /* 0x000000993f3f7220 */ /* 0x080fe20000400000 */
[----:B------:R-:W-:Y:S01]  /*8b20*/  ISETP.GT.AND P0, PT, R3, 0x8, P0 ;  /* 0x000000080300780c */ /* 0x000fe20000704270 */
[----:B-1----:R-:W-:Y:S01]  /*8b30*/  FMUL R13, R42, R153 ;  /* 0x000000992a0d7220 */ /* 0x002fe20000400000 */
[----:B------:R-:W-:Y:S01]  /*8b40*/  F2FP.TF32.F32.PACK_B R39, R39 ;  /* 0x00000027ff27723e */ /* 0x000fe200024050ff */
        /* <DEDUP_REMOVED lines=145> */
[C---:B------:R-:W-:Y:S01]  /*9460*/  ISETP.GT.AND P2, PT, R3.reuse, 0x8, P2 ;  /* 0x000000080300780c */ /* 0x040fe20001744270 */
[----:B------:R-:W-:Y:S01]  /*9470*/  @P0 STG.E desc[UR38][R6.64+0x124], R63 ;  /* 0x0001243f06000986 */ /* 0x000fe2000c101926 */
[----:B------:R-:W-:Y:S01]  /*9480*/  ISETP.GT.AND P3, PT, R3, 0x8, P3 ;  /* 0x000000080300780c */ /* 0x000fe20001f64270 */
[----:B------:R-:W-:Y:S01]  /*9490*/  FMUL R131, R131, R153 ;  /* 0x0000009983837220 */ /* 0x000fe20000400000 */
[----:B------:R-:W-:Y:S01]  /*94a0*/  F2FP.TF32.F32.PACK_B R9, R9 ;  /* 0x00000009ff09723e */ /* 0x000fe200024050ff */
[-C--:B------:R-:W-:Y:S01]  /*94b0*/  FMUL R133, R133, R153.reuse ;  /* 0x0000009985857220 */ /* 0x080fe20000400000 */
[----:B------:R-:W-:Y:S01]  /*94c0*/  ISETP.GT.AND P0, PT, R0, 0x59, PT ;  /* 0x000000590000780c */ /* 0x000fe20003f04270 */
        /* <DEDUP_REMOVED lines=21> */
[C---:B------:R-:W-:Y:S01]  /*9620*/  ISETP.GT.AND P0, PT, R3.reuse, 0x8, P0 ;  /* 0x000000080300780c */ /* 0x040fe20000704270 */
[----:B-1----:R-:W-:Y:S01]  /*9630*/  FMUL R13, R74, R153 ;  /* 0x000000994a0d7220 */ /* 0x002fe20000400000 */
[----:B------:R-:W-:Y:S01]  /*9640*/  F2FP.TF32.F32.PACK_B R87, R87 ;  /* 0x00000057ff57723e */ /* 0x000fe200024050ff */
[----:B------:R0:W-:Y:S01]  /*9650*/  @P1 STG.E desc[UR38][R4.64+0x160], R9 ;  /* 0x0001600904001986 */ /* 0x0001e2000c101926 */
[----:B------:R-:W-:Y:S01]  /*9660*/  ISETP.GT.AND P1, PT, R3, RZ, P3 ;  /* 0x000000ff0300720c */ /* 0x000fe20001f24270 */
[-C--:B------:R-:W-:Y:S01]  /*9670*/  FMUL R145, R145, R153.reuse ;  /* 0x0000009991917220 */ /* 0x080fe20000400000 */
[----:B------:R-:W-:Y:S01]  /*9680*/  ISETP.GT.AND P3, PT, R3, 0x8, P3 ;  /* 0x000000080300780c */ /* 0x000fe20001f64270 */
[----:B------:R-:W-:Y:S01]  /*9690*/  @P2 STG.E desc[UR38][R4.64+0x164], R69 ;  /* 0x0001644504002986 */ /* 0x000fe2000c101926 */
[----:B------:R-:W-:Y:S01]  /*96a0*/  ISETP.GT.AND P2, PT, R0, 0x61, PT ;  /* 0x000000610000780c */ /* 0x000fe20003f44270 */
[----:B------:R-:W-:Y:S01]  /*96b0*/  FMUL R147, R147, R153 ;  /* 0x0000009993937220 */ /* 0x000fe20000400000 */
[----:B------:R-:W-:Y:S01]  /*96c0*/  F2FP.TF32.F32.PACK_B R13, R13 ;  /* 0x0000000dff0d723e */ /* 0x000fe200024050ff */
[----:B------:R1:W-:Y:S01]  /*96d0*/  @P4 STG.E desc[UR38][R6.64+0x160], R11 ;  /* 0x0001600b06004986 */ /* 0x0003e2000c101926 */
[----:B------:R-:W-:Y:S01]  /*96e0*/  ISETP.GT.AND P4, PT, R3, RZ, P2 ;  /* 0x000000ff0300720c */ /* 0x000fe20001784270 */
[-C--:B------:R-:W-:Y:S01]  /*96f0*/  FMUL R149, R149, R153.reuse ;  /* 0x0000009995957220 */ /* 0x080fe20000400000 */
[----:B------:R-:W-:Y:S01]  /*9700*/  ISETP.GT.AND P2, PT, R3, 0x8, P2 ;  /* 0x000000080300780c */ /* 0x000fe20001744270 */
[-C--:B0-----:R-:W-:Y:S01]  /*9710*/  FMUL R9, R72, R153.reuse ;  /* 0x0000009948097220 */ /* 0x081fe20000400000 */
[----:B------:R-:W-:Y:S01]  /*9720*/  @P0 STG.E desc[UR38][R6.64+0x164], R71 ;  /* 0x0001644706000986 */ /* 0x000fe2000c101926 */
[----:B------:R-:W-:Y:S01]  /*9730*/  ISETP.GT.AND P0, PT, R0, 0x69, PT ;  /* 0x000000690000780c */ /* 0x000fe20003f04270 */
[----:B------:R-:W-:Y:S01]  /*9740*/  FMUL R151, R151, R153 ;  /* 0x0000009997977220 */ /* 0x000fe20000400000 */
[----:B------:R-:W-:-:S02]  /*9750*/  F2FP.TF32.F32.PACK_B R89, R89 ;  /* 0x00000059ff59723e */ /* 0x000fc400024050ff */
[----:B------:R-:W-:Y:S01]  /*9760*/  F2FP.TF32.F32.PACK_B R9, R9 ;  /* 0x00000009ff09723e */ /* 0x000fe200024050ff */
[----:B-1----:R-:W-:Y:S01]  /*9770*/  FMUL R11, R78, R153 ;  /* 0x000000994e0b7220 */ /* 0x002fe20000400000 */
[----:B------:R-:W-:-:S03]  /*9780*/  F2FP.TF32.F32.PACK_B R91, R91 ;  /* 0x0000005bff5b723e */ /* 0x000fc600024050ff */
[----:B------:R0:W-:Y:S01]  /*9790*/  @P1 STG.E desc[UR38][R4.64+0x180], R9 ;  /* 0x0001800904001986 */ /* 0x0001e2000c101926 */
[----:B------:R-:W-:Y:S02]  /*97a0*/  ISETP.GT.AND P1, PT, R0, 0x68, PT ;  /* 0x000000680000780c */ /* 0x000fe40003f24270 */
[----:B------:R-:W-:Y:S01]  /*97b0*/  F2FP.TF32.F32.PACK_B R11, R11 ;  /* 0x0000000bff0b723e */ /* 0x000fe200024050ff */
[----:B------:R-:W-:Y:S01]  /*97c0*/  @P4 STG.E desc[UR38][R4.64+0x184], R73 ;  /* 0x0001844904004986 */ /* 0x000fe2000c101926 */
[C---:B------:R-:W-:Y:S02]  /*97d0*/  ISETP.GT.AND P4, PT, R3.reuse, RZ, P1 ;  /* 0x000000ff0300720c */ /* 0x040fe40000f84270 */
[C---:B------:R-:W-:Y:S01]  /*97e0*/  ISETP.GT.AND P1, PT, R3.reuse, 0x8, P1 ;  /* 0x000000080300780c */ /* 0x040fe20000f24270 */
[----:B------:R1:W-:Y:S01]  /*97f0*/  @P3 STG.E desc[UR38][R6.64+0x180], R13 ;  /* 0x0001800d06003986 */ /* 0x0003e2000c101926 */
[----:B------:R-:W-:Y:S02]  /*9800*/  ISETP.GT.AND P3, PT, R3, RZ, P0 ;  /* 0x000000ff0300720c */ /* 0x000fe40000764270 */
[----:B------:R-:W-:Y:S01]  /*9810*/  F2FP.TF32.F32.PACK_B R93, R93 ;  /* 0x0000005dff5d723e */ /* 0x000fe200024050ff */
[----:B0-----:R-:W-:Y:S01]  /*9820*/  FMUL R9, R76, R153 ;  /* 0x000000994c097220 */ /* 0x001fe20000400000 */
[----:B------:R-:W-:Y:S01]  /*9830*/  @P2 STG.E desc[UR38][R6.64+0x184], R75 ;  /* 0x0001844b06002986 */ /* 0x000fe2000c101926 */
[----:B------:R-:W-:-:S02]  /*9840*/  ISETP.GT.AND P2, PT, R0, 0x70, PT ;  /* 0x000000700000780c */ /* 0x000fc40003f44270 */
[----:B------:R-:W-:Y:S02]  /*9850*/  F2FP.TF32.F32.PACK_B R95, R95 ;  /* 0x0000005fff5f723e */ /* 0x000fe400024050ff */
[----:B------:R-:W-:Y:S01]  /*9860*/  F2FP.TF32.F32.PACK_B R9, R9 ;  /* 0x00000009ff09723e */ /* 0x000fe200024050ff */
[----:B-1----:R-:W-:Y:S01]  /*9870*/  FMUL R13, R82, R153 ;  /* 0x00000099520d7220 */ /* 0x002fe20000400000 */
[----:B------:R-:W-:-:S03]  /*9880*/  F2FP.TF32.F32.PACK_B R97, R97 ;  /* 0x00000061ff61723e */ /* 0x000fc600024050ff */
[----:B------:R0:W-:Y:S01]  /*9890*/  @P4 STG.E desc[UR38][R4.64+0x1a0], R9 ;  /* 0x0001a00904004986 */ /* 0x0001e2000c101926 */
[C---:B------:R-:W-:Y:S02]  /*98a0*/  ISETP.GT.AND P4, PT, R3.reuse, RZ, P2 ;  /* 0x000000ff0300720c */ /* 0x040fe40001784270 */
[C---:B------:R-:W-:Y:S01]  /*98b0*/  ISETP.GT.AND P2, PT, R3.reuse, 0x8, P2 ;  /* 0x000000080300780c */ /* 0x040fe20001744270 */
[----:B------:R-:W-:Y:S01]  /*98c0*/  @P3 STG.E desc[UR38][R4.64+0x1a4], R77 ;  /* 0x0001a44d04003986 */ /* 0x000fe2000c101926 */
[C---:B------:R-:W-:Y:S02]  /*98d0*/  ISETP.GT.AND P3, PT, R3.reuse, 0x8, P0 ;  /* 0x000000080300780c */ /* 0x040fe40000764270 */
[----:B------:R-:W-:Y:S01]  /*98e0*/  ISETP.GT.AND P0, PT, R0, 0x71, PT ;  /* 0x000000710000780c */ /* 0x000fe20003f04270 */
[----:B------:R1:W-:Y:S01]  /*98f0*/  @P1 STG.E desc[UR38][R6.64+0x1a0], R11 ;  /* 0x0001a00b06001986 */ /* 0x0003e2000c101926 */
[----:B------:R-:W-:Y:S02]  /*9900*/  F2FP.TF32.F32.PACK_B R13, R13 ;  /* 0x0000000dff0d723e */ /* 0x000fe400024050ff */
[----:B------:R-:W-:Y:S01]  /*9910*/  ISETP.GT.AND P1, PT, R3, RZ, P0 ;  /* 0x000000ff0300720c */ /* 0x000fe20000724270 */
[----:B0-----:R-:W-:Y:S01]  /*9920*/  FMUL R9, R80, R153 ;  /* 0x0000009950097220 */ /* 0x001fe20000400000 */
[----:B------:R-:W-:-:S02]  /*9930*/  F2FP.TF32.F32.PACK_B R99, R99 ;  /* 0x00000063ff63723e */ /* 0x000fc400024050ff */
[----:B------:R-:W-:Y:S02]  /*9940*/  F2FP.TF32.F32.PACK_B R101, R101 ;  /* 0x00000065ff65723e */ /* 0x000fe400024050ff */
[----:B------:R-:W-:Y:S01]  /*9950*/  F2FP.TF32.F32.PACK_B R9, R9 ;  /* 0x00000009ff09723e */ /* 0x000fe200024050ff */
[----:B------:R-:W-:Y:S01]  /*9960*/  @P3 STG.E desc[UR38][R6.64+0x1a4], R79 ;  /* 0x0001a44f06003986 */ /* 0x000fe2000c101926 */
[----:B------:R-:W-:Y:S01]  /*9970*/  ISETP.GT.AND P3, PT, R3, 0x8, P0 ;  /* 0x000000080300780c */ /* 0x000fe20000764270 */
[----:B-1----:R-:W-:Y:S01]  /*9980*/  FMUL R11, R86, R153 ;  /* 0x00000099560b7220 */ /* 0x002fe20000400000 */
[C---:B------:R-:W-:Y:S01]  /*9990*/  ISETP.GT.AND P0, PT, R0.reuse, 0x79, PT ;  /* 0x000000790000780c */ /* 0x040fe20003f04270 */
[----:B------:R0:W-:Y:S01]  /*99a0*/  @P4 STG.E desc[UR38][R4.64+0x1c0], R9 ;  /* 0x0001c00904004986 */ /* 0x0001e2000c101926 */
[----:B------:R-:W-:Y:S02]  /*99b0*/  F2FP.TF32.F32.PACK_B R103, R103 ;  /* 0x00000067ff67723e */ /* 0x000fe400024050ff */
[----:B------:R-:W-:Y:S01]  /*99c0*/  F2FP.TF32.F32.PACK_B R11, R11 ;  /* 0x0000000bff0b723e */ /* 0x000fe200024050ff */
[----:B------:R-:W-:Y:S01]  /*99d0*/  @P1 STG.E desc[UR38][R4.64+0x1c4], R81 ;  /* 0x0001c45104001986 */ /* 0x000fe2000c101926 */
[----:B------:R-:W-:-:S02]  /*99e0*/  ISETP.GT.AND P1, PT, R0, 0x78, PT ;  /* 0x000000780000780c */ /* 0x000fc40003f24270 */
[----:B------:R-:W-:Y:S01]  /*99f0*/  F2FP.TF32.F32.PACK_B R105, R105 ;  /* 0x00000069ff69723e */ /* 0x000fe200024050ff */
[----:B------:R1:W-:Y:S01]  /*9a00*/  @P2 STG.E desc[UR38][R6.64+0x1c0], R13 ;  /* 0x0001c00d06002986 */ /* 0x0003e2000c101926 */
[C---:B------:R-:W-:Y:S02]  /*9a10*/  ISETP.GT.AND P4, PT, R3.reuse, RZ, P1 ;  /* 0x000000ff0300720c */ /* 0x040fe40000f84270 */
[C---:B------:R-:W-:Y:S01]  /*9a20*/  ISETP.GT.AND P2, PT, R3.reuse, RZ, P0 ;  /* 0x000000ff0300720c */ /* 0x040fe20000744270 */
[----:B0-----:R-:W-:Y:S01]  /*9a30*/  FMUL R9, R84, R153 ;  /* 0x0000009954097220 */ /* 0x001fe20000400000 */
[C---:B------:R-:W-:Y:S01]  /*9a40*/  ISETP.GT.AND P1, PT, R3.reuse, 0x8, P1 ;  /* 0x000000080300780c */ /* 0x040fe20000f24270 */
[----:B------:R-:W-:Y:S01]  /*9a50*/  @P3 STG.E desc[UR38][R6.64+0x1c4], R83 ;  /* 0x0001c45306003986 */ /* 0x000fe2000c101926 */
[----:B------:R-:W-:Y:S02]  /*9a60*/  ISETP.GT.AND P3, PT, R3, 0x8, P0 ;  /* 0x000000080300780c */ /* 0x000fe40000764270 */
[----:B------:R-:W-:-:S02]  /*9a70*/  F2FP.TF32.F32.PACK_B R9, R9 ;  /* 0x00000009ff09723e */ /* 0x000fc400024050ff */
[----:B------:R-:W-:Y:S01]  /*9a80*/  ISETP.GT.AND P0, PT, R0, 0x81, PT ;  /* 0x000000810000780c */ /* 0x000fe20003f04270 */
[----:B-1----:R-:W-:Y:S01]  /*9a90*/  FMUL R13, R90, R153 ;  /* 0x000000995a0d7220 */ /* 0x002fe20000400000 */
[----:B------:R-:W-:Y:S01]  /*9aa0*/  F2FP.TF32.F32.PACK_B R107, R107 ;  /* 0x0000006bff6b723e */ /* 0x000fe200024050ff */
[----:B------:R0:W-:Y:S01]  /*9ab0*/  @P4 STG.E desc[UR38][R4.64+0x1e0], R9 ;  /* 0x0001e00904004986 */ /* 0x0001e2000c101926 */
[----:B------:R-:W-:Y:S02]  /*9ac0*/  F2FP.TF32.F32.PACK_B R109, R109 ;  /* 0x0000006dff6d723e */ /* 0x000fe400024050ff */
[----:B------:R-:W-:Y:S01]  /*9ad0*/  F2FP.TF32.F32.PACK_B R13, R13 ;  /* 0x0000000dff0d723e */ /* 0x000fe200024050ff */
[----:B------:R-:W-:Y:S01]  /*9ae0*/  @P2 STG.E desc[UR38][R4.64+0x1e4], R85 ;  /* 0x0001e45504002986 */ /* 0x000fe2000c101926 */
[----:B------:R-:W-:Y:S02]  /*9af0*/  ISETP.GT.AND P2, PT, R0, 0x80, PT ;  /* 0x000000800000780c */ /* 0x000fe40003f44270 */
[----:B------:R-:W-:Y:S01]  /*9b00*/  F2FP.TF32.F32.PACK_B R111, R111 ;  /* 0x0000006fff6f723e */ /* 0x000fe200024050ff */
[----:B------:R1:W-:Y:S01]  /*9b10*/  @P1 STG.E desc[UR38][R6.64+0x1e0], R11 ;  /* 0x0001e00b06001986 */ /* 0x0003e2000c101926 */
[----:B------:R-:W-:-:S02]  /*9b20*/  ISETP.GT.AND P4, PT, R3, RZ, P2 ;  /* 0x000000ff0300720c */ /* 0x000fc40001784270 */
[C---:B------:R-:W-:Y:S01]  /*9b30*/  ISETP.GT.AND P1, PT, R3.reuse, RZ, P0 ;  /* 0x000000ff0300720c */ /* 0x040fe20000724270 */
[----:B0-----:R-:W-:Y:S01]  /*9b40*/  FMUL R9, R88, R153 ;  /* 0x0000009958097220 */ /* 0x001fe20000400000 */
[C---:B------:R-:W-:Y:S01]  /*9b50*/  ISETP.GT.AND P2, PT, R3.reuse, 0x8, P2 ;  /* 0x000000080300780c */ /* 0x040fe20001744270 */
[----:B------:R-:W-:Y:S01]  /*9b60*/  @P3 STG.E desc[UR38][R6.64+0x1e4], R87 ;  /* 0x0001e45706003986 */ /* 0x000fe2000c101926 */
[----:B------:R-:W-:Y:S02]  /*9b70*/  ISETP.GT.AND P3, PT, R3, 0x8, P0 ;  /* 0x000000080300780c */ /* 0x000fe40000764270 */
[----:B------:R-:W-:Y:S02]  /*9b80*/  F2FP.TF32.F32.PACK_B R9, R9 ;  /* 0x00000009ff09723e */ /* 0x000fe400024050ff */
[----:B------:R-:W-:Y:S01]  /*9b90*/  ISETP.GT.AND P0, PT, R0, 0x89, PT ;  /* 0x000000890000780c */ /* 0x000fe20003f04270 */
[----:B-1----:R-:W-:Y:S01]  /*9ba0*/  FMUL R11, R94, R153 ;  /* 0x000000995e0b7220 */ /* 0x002fe20000400000 */
[----:B------:R-:W-:Y:S01]  /*9bb0*/  F2FP.TF32.F32.PACK_B R113, R113 ;  /* 0x00000071ff71723e */ /* 0x000fe200024050ff */
[----:B------:R0:W-:Y:S01]  /*9bc0*/  @P4 STG.E desc[UR38][R4.64+0x200], R9 ;  /* 0x0002000904004986 */ /* 0x0001e2000c101926 */
[----:B------:R-:W-:-:S02]  /*9bd0*/  F2FP.TF32.F32.PACK_B R115, R115 ;  /* 0x00000073ff73723e */ /* 0x000fc400024050ff */
[----:B------:R-:W-:Y:S01]  /*9be0*/  F2FP.TF32.F32.PACK_B R11, R11 ;  /* 0x0000000bff0b723e */ /* 0x000fe200024050ff */
[----:B------:R-:W-:Y:S01]  /*9bf0*/  @P1 STG.E desc[UR38][R4.64+0x204], R89 ;  /* 0x0002045904001986 */ /* 0x000fe2000c101926 */
[----:B------:R-:W-:Y:S02]  /*9c00*/  ISETP.GT.AND P1, PT, R0, 0x88, PT ;  /* 0x000000880000780c */ /* 0x000fe40003f24270 */
[----:B------:R-:W-:Y:S01]  /*9c10*/  F2FP.TF32.F32.PACK_B R117, R117 ;  /* 0x00000075ff75723e */ /* 0x000fe200024050ff */
[----:B------:R1:W-:Y:S01]  /*9c20*/  @P2 STG.E desc[UR38][R6.64+0x200], R13 ;  /* 0x0002000d06002986 */ /* 0x0003e2000c101926 */
[C---:B------:R-:W-:Y:S02]  /*9c30*/  ISETP.GT.AND P4, PT, R3.reuse, RZ, P1 ;  /* 0x000000ff0300720c */ /* 0x040fe40000f84270 */
[C---:B------:R-:W-:Y:S01]  /*9c40*/  ISETP.GT.AND P2, PT, R3.reuse, RZ, P0 ;  /* 0x000000ff0300720c */ /* 0x040fe20000744270 */
[----:B0-----:R-:W-:Y:S01]  /*9c50*/  FMUL R9, R92, R153 ;  /* 0x000000995c097220 */ /* 0x001fe20000400000 */
[C---:B------:R-:W-:Y:S01]  /*9c60*/  ISETP.GT.AND P1, PT, R3.reuse, 0x8, P1 ;  /* 0x000000080300780c */ /* 0x040fe20000f24270 */
[----:B------:R-:W-:Y:S01]  /*9c70*/  @P3 STG.E desc[UR38][R6.64+0x204], R91 ;  /* 0x0002045b06003986 */ /* 0x000fe2000c101926 */
[----:B------:R-:W-:-:S02]  /*9c80*/  ISETP.GT.AND P3, PT, R3, 0x8, P0 ;  /* 0x000000080300780c */ /* 0x000fc40000764270 */
[----:B------:R-:W-:Y:S02]  /*9c90*/  F2FP.TF32.F32.PACK_B R9, R9 ;  /* 0x00000009ff09723e */ /* 0x000fe400024050ff */
[----:B------:R-:W-:Y:S01]  /*9ca0*/  ISETP.GT.AND P0, PT, R0, 0x91, PT ;  /* 0x000000910000780c */ /* 0x000fe20003f04270 */
[----:B-1----:R-:W-:Y:S01]  /*9cb0*/  FMUL R13, R98, R153 ;  /* 0x00000099620d7220 */ /* 0x002fe20000400000 */
[----:B------:R-:W-:Y:S01]  /*9cc0*/  F2FP.TF32.F32.PACK_B R119, R119 ;  /* 0x00000077ff77723e */ /* 0x000fe200024050ff */
        /* <DEDUP_REMOVED lines=89> */
[----:B------:R-:W-:-:S03]  /*a260*/  ISETP.GT.AND P1, PT, R0, 0xb8, PT ;  /* 0x000000b80000780c */ /* 0x000fc60003f24270 */
[----:B------:R1:W-:Y:S01]  /*a270*/  @P2 STG.E desc[UR38][R6.64+0x2c0], R13 ;  /* 0x0002c00d06002986 */ /* 0x0003e2000c101926 */
[C---:B------:R-:W-:Y:S02]  /*a280*/  ISETP.GT.AND P4, PT, R3.reuse, RZ, P1 ;  /* 0x000000ff0300720c */ /* 0x040fe40000f84270 */
[C---:B------:R-:W-:Y:S01]  /*a290*/  ISETP.GT.AND P2, PT, R3.reuse, RZ, P0 ;  /* 0x000000ff0300720c */ /* 0x040fe20000744270 */
[----:B0-----:R-:W-:Y:S01]  /*a2a0*/  FMUL R9, R116, R153 ;  /* 0x0000009974097220 */ /* 0x001fe20000400000 */
[C---:B------:R-:W-:Y:S01]  /*a2b0*/  ISETP.GT.AND P1, PT, R3.reuse, 0x8, P1 ;  /* 0x000000080300780c */ /* 0x040fe20000f24270 */
[----:B------:R-:W-:Y:S01]  /*a2c0*/  @P3 STG.E desc[UR38][R6.64+0x2c4], R115 ;  /* 0x0002c47306003986 */ /* 0x000fe2000c101926 */
[----:B------:R-:W-:Y:S02]  /*a2d0*/  ISETP.GT.AND P3, PT, R3, 0x8, P0 ;  /* 0x000000080300780c */ /* 0x000fe40000764270 */
[----:B------:R-:W-:Y:S02]  /*a2e0*/  F2FP.TF32.F32.PACK_B R9, R9 ;  /* 0x00000009ff09723e */ /* 0x000fe400024050ff */
[----:B------:R-:W-:Y:S01]  /*a2f0*/  ISETP.GT.AND P0, PT, R0, 0xc1, PT ;  /* 0x000000c10000780c */ /* 0x000fe20003f04270 */
[----:B-1----:R-:W-:-:S02]  /*a300*/  FMUL R13, R122, R153 ;  /* 0x000000997a0d7220 */ /* 0x002fc40000400000 */
[----:B------:R0:W-:Y:S03]  /*a310*/  @P4 STG.E desc[UR38][R4.64+0x2e0], R9 ;  /* 0x0002e00904004986 */ /* 0x0001e6000c101926 */
        /* <DEDUP_REMOVED lines=97> */
[----:B------:R0:W-:Y:S01]  /*a930*/  @P4 STG.E desc[UR38][R4.64+0x3c0], R13 ;  /* 0x0003c00d04004986 */ /* 0x0001e2000c101926 */
[----:B------:R-:W-:Y:S02]  /*a940*/  ISETP.GT.AND P4, PT, R0, 0xf8, PT ;  /* 0x000000f80000780c */ /* 0x000fe40003f84270 */
[----:B------:R-:W-:Y:S01]  /*a950*/  F2FP.TF32.F32.PACK_B R11, R11 ;  /* 0x0000000bff0b723e */ /* 0x000fe200024050ff */
[----:B------:R-:W-:Y:S01]  /*a960*/  @P1 STG.E desc[UR38][R4.64+0x3c4], R145 ;  /* 0x0003c49104001986 */ /* 0x000fe2000c101926 */
[C---:B------:R-:W-:Y:S01]  /*a970*/  ISETP.GT.AND P1, PT, R3.reuse, RZ, P0 ;  /* 0x000000ff0300720c */ /* 0x040fe20000724270 */
[----:B------:R-:W-:Y:S01]  /*a980*/  @P3 IMAD.MOV.U32 R2, RZ, RZ, R6 ;  /* 0x000000ffff023224 */ /* 0x000fe200078e0006 */
[C---:B------:R-:W-:Y:S01]  /*a990*/  ISETP.GT.AND P0, PT, R3.reuse, 0x8, P0 ;  /* 0x000000080300780c */ /* 0x040fe20000704270 */
[----:B------:R-:W-:Y:S01]  /*a9a0*/  @P2 STG.E desc[UR38][R6.64+0x3c0], R9 ;  /* 0x0003c00906002986 */ /* 0x000fe2000c101926 */
[C---:B------:R-:W-:Y:S02]  /*a9b0*/  ISETP.GT.AND P2, PT, R3.reuse, RZ, P4 ;  /* 0x000000ff0300720c */ /* 0x040fe40002744270 */
[----:B------:R-:W-:Y:S01]  /*a9c0*/  ISETP.GT.AND P4, PT, R3, 0x8, P4 ;  /* 0x000000080300780c */ /* 0x000fe20002784270 */
[----:B------:R-:W-:-:S02]  /*a9d0*/  @P3 IMAD.MOV.U32 R3, RZ, RZ, R7 ;  /* 0x000000ffff033224 */ /* 0x000fc400078e0007 */
[----:B0-----:R-:W-:-:S03]  /*a9e0*/  FMUL R13, R150, R153 ;  /* 0x00000099960d7220 */ /* 0x001fc60000400000 */
[----:B------:R0:W-:Y:S02]  /*a9f0*/  @P3 STG.E desc[UR38][R2.64+0x3c4], R147 ;  /* 0x0003c49302003986 */ /* 0x0001e4000c101926 */
[----:B------:R-:W-:-:S03]  /*aa00*/  F2FP.TF32.F32.PACK_B R13, R13 ;  /* 0x0000000dff0d723e */ /* 0x000fc600024050ff */
[----:B0-----:R-:W-:Y:S02]  /*aa10*/  @P2 IMAD.MOV.U32 R2, RZ, RZ, R4 ;  /* 0x000000ffff022224 */ /* 0x001fe400078e0004 */
[----:B------:R-:W-:-:S05]  /*aa20*/  @P2 IMAD.MOV.U32 R3, RZ, RZ, R5 ;  /* 0x000000ffff032224 */ /* 0x000fca00078e0005 */
[----:B------:R0:W-:Y:S04]  /*aa30*/  @P2 STG.E desc[UR38][R2.64+0x3e0], R11 ;  /* 0x0003e00b02002986 */ /* 0x0001e8000c101926 */
[----:B------:R1:W-:Y:S01]  /*aa40*/  @P1 STG.E desc[UR38][R4.64+0x3e4], R149 ;  /* 0x0003e49504001986 */ /* 0x0003e2000c101926 */
[----:B0-----:R-:W-:Y:S02]  /*aa50*/  @P4 IMAD.MOV.U32 R2, RZ, RZ, R6 ;  /* 0x000000ffff024224 */ /* 0x001fe400078e0006 */
[----:B------:R-:W-:-:S05]  /*aa60*/  @P4 IMAD.MOV.U32 R3, RZ, RZ, R7 ;  /* 0x000000ffff034224 */ /* 0x000fca00078e0007 */
[----:B------:R1:W-:Y:S04]  /*aa70*/  @P4 STG.E desc[UR38][R2.64+0x3e0], R13 ;  /* 0x0003e00d02004986 */ /* 0x0003e8000c101926 */
[----:B------:R1:W-:Y:S02]  /*aa80*/  @P0 STG.E desc[UR38][R6.64+0x3e4], R151 ;  /* 0x0003e49706000986 */ /* 0x0003e4000c101926 */
.L_x_290:
[----:B------:R-:W-:Y:S05]  /*aa90*/  BSYNC B0 ;  /* 0x0000000000007941 */ /* 0x000fea0003800000 */
.L_x_36:
[----:B-1----:R-:W2:Y:S01]  /*aaa0*/  LDL.64 R2, [R1] ;  /* 0x0000000001027983 */ /* 0x002ea20000100a00 */
[----:B------:R-:W-:Y:S01]  /*aab0*/  ULDC.64 UR4, c[0x0][0x650] ;  /* 0x0001940000047ab9 */ /* 0x000fe20000000a00 */
[----:B------:R1:W-:Y:S01]  /*aac0*/  SYNCS.ARRIVE.TRANS64.A1T0 RZ, [R162+UR44], RZ ;  /* 0x000000ffa2ff79a7 */ /* 0x0003e2000810002c */
[----:B------:R-:W-:Y:S01]  /*aad0*/  PRMT R0, RZ, 0x7610, R0 ;  /* 0x00007610ff007816 */ /* 0x000fe20000000000 */
[----:B-----5:R-:W-:Y:S02]  /*aae0*/  IMAD.MOV.U32 R19, RZ, RZ, -0x1 ;  /* 0xffffffffff137424 */ /* 0x020fe400078e00ff */
[----:B------:R-:W-:Y:S01]  /*aaf0*/  IMAD.MOV.U32 R22, RZ, RZ, -0x1 ;  /* 0xffffffffff167424 */ /* 0x000fe200078e00ff */
[----:B--2---:R-:W-:-:S04]  /*ab00*/  LEA R18, P0, R2, R18, 0x1 ;  /* 0x0000001202127211 */ /* 0x004fc800078008ff */
[----:B------:R-:W-:Y:S01]  /*ab10*/  LEA.HI.X R17, R2, R17, R23, 0x1, P0 ;  /* 0x0000001102117211 */ /* 0x000fe200000f0c17 */
[----:B------:R-:W-:Y:S01]  /*ab20*/  IMAD.MOV.U32 R2, RZ, RZ, -0x1 ;  /* 0xffffffffff027424 */ /* 0x000fe200078e00ff */
[----:B------:R-:W-:-:S04]  /*ab30*/  ISETP.GE.U32.AND P0, PT, R18, UR4, PT ;  /* 0x0000000412007c0c */ /* 0x000fc8000bf06070 */
[----:B------:R-:W-:-:S13]  /*ab40*/  ISETP.GE.U32.AND.EX P0, PT, R17, UR5, PT, P0 ;  /* 0x0000000511007c0c */ /* 0x000fda000bf06100 */
[----:B-1----:R-:W-:Y:S05]  /*ab50*/  @P0 BRA `(.L_x_291) ;  /* 0x0000000400700947 */ /* 0x002fea0003800000 */
[----:B----4-:R-:W1:Y:S01]  /*ab60*/  S2R R10, SR_CTAID.X ;  /* 0x00000000000a7919 */ /* 0x010e620000002500 */
[----:B---3--:R-:W2:Y:S01]  /*ab70*/  LDC.64 R8, c[0x0][0x628] ;  /* 0x00018a00ff087b82 */ /* 0x008ea20000000a00 */
[----:B------:R-:W-:Y:S01]  /*ab80*/  ULDC UR4, c[0x0][0x150] ;  /* 0x0000540000047ab9 */ /* 0x000fe20000000800 */
[----:B------:R-:W-:Y:S01]  /*ab90*/  IMAD.MOV.U32 R6, RZ, RZ, R18 ;  /* 0x000000ffff067224 */ /* 0x000fe200078e0012 */
[----:B------:R-:W3:Y:S01]  /*aba0*/  S2R R20, SR_CTAID.Y ;  /* 0x0000000000147919 */ /* 0x000ee20000002600 */
[----:B0-----:R-:W-:-:S04]  /*abb0*/  IMAD.MOV.U32 R7, RZ, RZ, R17 ;  /* 0x000000ffff077224 */ /* 0x001fc800078e0011 */
[----:B------:R-:W0:Y:S08]  /*abc0*/  LDC R15, c[0x0][0x144] ;  /* 0x00005100ff0f7b82 */ /* 0x000e300000000800 */
[----:B------:R-:W4:Y:S08]  /*abd0*/  LDC R0, c[0x0][0x630] ;  /* 0x00018c00ff007b82 */ /* 0x000f300000000800 */
[----:B------:R-:W0:Y:S01]  /*abe0*/  LDC.64 R12, c[0x0][0x620] ;  /* 0x00018800ff0c7b82 */ /* 0x000e220000000a00 */
[----:B--2---:R-:W-:-:S04]  /*abf0*/  ISETP.NE.U32.AND P0, PT, R8, RZ, PT ;  /* 0x000000ff0800720c */ /* 0x004fc80003f05070 */
[----:B------:R-:W-:Y:S02]  /*ac00*/  ISETP.NE.AND.EX P0, PT, R9, RZ, PT, P0 ;  /* 0x000000ff0900720c */ /* 0x000fe40003f05300 */
[----:B-1----:R-:W-:-:S05]  /*ac10*/  I2FP.F32.U32 R2, R10 ;  /* 0x0000000a00027245 */ /* 0x002fca0000201000 */
[----:B------:R-:W-:-:S04]  /*ac20*/  FMUL R2, R2, UR4 ;  /* 0x0000000402027c20 */ /* 0x000fc80008400000 */
[----:B------:R1:W2:Y:S02]  /*ac30*/  F2I.U32.TRUNC.NTZ R14, R2 ;  /* 0x00000002000e7305 */ /* 0x0002a4000020f000 */
[----:B---34-:R-:W-:Y:S05]  /*ac40*/  @!P0 BRA `(.L_x_292) ;  /* 0x0000000000288947 */ /* 0x018fea0003800000 */
[----:B------:R-:W3:Y:S02]  /*ac50*/  LDC R3, c[0x0][0x634] ;  /* 0x00018d00ff037b82 */ /* 0x000ee40000000800 */
[----:B---3--:R-:W-:-:S05]  /*ac60*/  IADD3 R7, P0, R18, R3, RZ ;  /* 0x0000000312077210 */ /* 0x008fca0007f1e0ff */
[----:B------:R-:W-:-:S04]  /*ac70*/  IMAD.X R11, RZ, RZ, R17, P0 ;  /* 0x000000ffff0b7224 */ /* 0x000fc800000e0611 */
[----:B-1----:R-:W-:-:S04]  /*ac80*/  IMAD.WIDE.U32 R2, R11, R8, RZ ;  /* 0x000000080b027225 */ /* 0x002fc800078e00ff */
[----:B------:R-:W-:-:S04]  /*ac90*/  IMAD.WIDE.U32 R4, P0, R7, R9, R2 ;  /* 0x0000000907047225 */ /* 0x000fc80007800002 */
[----:B------:R-:W-:-:S04]  /*aca0*/  IMAD.WIDE.U32 R2, R7, R8, RZ ;  /* 0x0000000807027225 */ /* 0x000fc800078e00ff */
[----:B------:R-:W-:Y:S01]  /*acb0*/  IMAD.X R7, RZ, RZ, RZ, P0 ;  /* 0x000000ffff077224 */ /* 0x000fe200000e06ff */
[----:B------:R-:W-:Y:S01]  /*acc0*/  IADD3 RZ, P0, R3, R4, RZ ;  /* 0x0000000403ff7210 */ /* 0x000fe20007f1e0ff */
[----:B------:R-:W-:-:S04]  /*acd0*/  IMAD.MOV.U32 R6, RZ, RZ, R5 ;  /* 0x000000ffff067224 */ /* 0x000fc800078e0005 */
[----:B------:R-:W-:-:S08]  /*ace0*/  IMAD.WIDE.U32.X R6, R11, R9, R6, P0 ;  /* 0x000000090b067225 */ /* 0x000fd000000e0406 */
.L_x_292:
[----:B------:R-:W3:Y:S01]  /*acf0*/  LDC.64 R26, c[0x0][0x640] ;  /* 0x00019000ff1a7b82 */ /* 0x000ee20000000a00 */
[-C--:B------:R-:W-:Y:S01]  /*ad00*/  SHF.R.U64 R11, R6, R0.reuse, R7 ;  /* 0x00000000060b7219 */ /* 0x080fe20000001207 */
[----:B------:R-:W-:Y:S01]  /*ad10*/  IMAD.MOV.U32 R19, RZ, RZ, R17 ;  /* 0x000000ffff137224 */ /* 0x000fe200078e0011 */
[----:B------:R-:W-:Y:S01]  /*ad20*/  SHF.R.U32.HI R0, RZ, R0, R7 ;  /* 0x00000000ff007219 */ /* 0x000fe20000011607 */
[----:B--2---:R-:W-:Y:S01]  /*ad30*/  IMAD.MOV R14, RZ, RZ, -R14 ;  /* 0x000000ffff0e7224 */ /* 0x004fe200078e0a0e */
[----:B------:R-:W-:Y:S01]  /*ad40*/  IADD3 R5, P0, RZ, -R11, RZ ;  /* 0x8000000bff057210 */ /* 0x000fe20007f1e0ff */
[----:B------:R-:W-:Y:S01]  /*ad50*/  ULDC UR4, c[0x0][0x154] ;  /* 0x0000550000047ab9 */ /* 0x000fe20000000800 */
[----:B------:R-:W-:Y:S01]  /*ad60*/  IMAD.MOV.U32 R7, RZ, RZ, 0x1 ;  /* 0x00000001ff077424 */ /* 0x000fe200078e00ff */
[----:B------:R-:W2:Y:S01]  /*ad70*/  LDC R4, c[0x0][0x618] ;  /* 0x00018600ff047b82 */ /* 0x000ea20000000800 */
[----:B0-----:R-:W-:Y:S02]  /*ad80*/  IMAD R22, R15, R14, R10 ;  /* 0x0000000e0f167224 */ /* 0x001fe400078e020a */
[----:B------:R-:W-:-:S04]  /*ad90*/  IMAD.X R3, RZ, RZ, ~R0, P0 ;  /* 0x000000ffff037224 */ /* 0x000fc800000e0e00 */
[-C--:B------:R-:W-:Y:S01]  /*ada0*/  IMAD R0, R3, R12.reuse, RZ ;  /* 0x0000000c03007224 */ /* 0x080fe200078e02ff */
[----:B------:R-:W0:Y:S01]  /*adb0*/  LDC R6, c[0x0][0x608] ;  /* 0x00018200ff067b82 */ /* 0x000e220000000800 */
[----:B-1----:R-:W-:-:S04]  /*adc0*/  IMAD.WIDE.U32 R2, R5, R12, R18 ;  /* 0x0000000c05027225 */ /* 0x002fc800078e0012 */
[----:B------:R-:W-:Y:S01]  /*add0*/  IMAD R5, R5, R13, R0 ;  /* 0x0000000d05057224 */ /* 0x000fe200078e0200 */
[----:B------:R-:W-:Y:S02]  /*ade0*/  I2FP.F32.U32 R0, R20 ;  /* 0x0000001400007245 */ /* 0x000fe40000201000 */
[----:B------:R-:W1:Y:S01]  /*adf0*/  LDC R24, c[0x0][0x658] ;  /* 0x00019600ff187b82 */ /* 0x000e620000000800 */
[----:B------:R-:W-:Y:S01]  /*ae00*/  IMAD.IADD R3, R3, 0x1, R5 ;  /* 0x0000000103037824 */ /* 0x000fe200078e0205 */
[----:B---3--:R-:W-:Y:S01]  /*ae10*/  ISETP.NE.U32.AND P0, PT, R26, RZ, PT ;  /* 0x000000ff1a00720c */ /* 0x008fe20003f05070 */
[----:B------:R-:W-:Y:S01]  /*ae20*/  FMUL R0, R0, UR4 ;  /* 0x0000000400007c20 */ /* 0x000fe20008400000 */
[----:B------:R-:W-:Y:S02]  /*ae30*/  IMAD.MOV.U32 R5, RZ, RZ, -0x1 ;  /* 0xffffffffff057424 */ /* 0x000fe400078e00ff */
[----:B------:R-:W-:Y:S01]  /*ae40*/  ISETP.NE.AND.EX P0, PT, R27, RZ, PT, P0 ;  /* 0x000000ff1b00720c */ /* 0x000fe20003f05300 */
[----:B------:R3:W4:Y:S01]  /*ae50*/  F2I.U32.TRUNC.NTZ R12, R0 ;  /* 0x00000000000c7305 */ /* 0x000722000020f000 */
[----:B------:R-:W3:Y:S01]  /*ae60*/  LDC R15, c[0x0][0x148] ;  /* 0x00005200ff0f7b82 */ /* 0x000ee20000000800 */
[----:B--2---:R-:W-:-:S02]  /*ae70*/  SHF.R.U64 R10, R2, R4, R3 ;  /* 0x00000004020a7219 */ /* 0x004fc40000001203 */
[----:B------:R-:W-:-:S05]  /*ae80*/  SHF.R.U32.HI R3, RZ, R4, R3 ;  /* 0x00000004ff037219 */ /* 0x000fca0000011603 */
[----:B------:R-:W2:Y:S01]  /*ae90*/  LDC R14, c[0x0][0x600] ;  /* 0x00018000ff0e7b82 */ /* 0x000ea20000000800 */
[-CC-:B0-----:R-:W-:Y:S02]  /*aea0*/  SHF.R.U64 R8, R10, R6.reuse, R3.reuse ;  /* 0x000000060a087219 */ /* 0x181fe40000001203 */
[----:B------:R-:W-:-:S05]  /*aeb0*/  SHF.R.U32.HI R3, RZ, R6, R3 ;  /* 0x00000006ff037219 */ /* 0x000fca0000011603 */
[----:B------:R-:W0:Y:S01]  /*aec0*/  LDC R21, c[0x0][0x648] ;  /* 0x00019200ff157b82 */ /* 0x000e220000000800 */
[-CC-:B-1----:R-:W-:Y:S02]  /*aed0*/  SHF.R.U64 R13, R8, R24.reuse, R3.reuse ;  /* 0x00000018080d7219 */ /* 0x182fe40000001203 */
[-C--:B------:R-:W-:Y:S02]  /*aee0*/  SHF.L.U32 R5, R5, R24.reuse, RZ ;  /* 0x0000001805057219 */ /* 0x080fe400000006ff */
[-C--:B------:R-:W-:Y:S01]  /*aef0*/  SHF.R.U32.HI R3, RZ, R24.reuse, R3 ;  /* 0x00000018ff037219 */ /* 0x080fe20000011603 */
[----:B------:R-:W-:Y:S01]  /*af00*/  IMAD.MOV.U32 R2, RZ, RZ, R13 ;  /* 0x000000ffff027224 */ /* 0x000fe200078e000d */
[----:B------:R-:W-:Y:S01]  /*af10*/  SHF.L.U32 R24, R7, R24, RZ ;  /* 0x0000001807187219 */ /* 0x000fe200000006ff */
[----:B------:R-:W1:Y:S01]  /*af20*/  LDC R25, c[0x0][0x638] ;  /* 0x00018e00ff197b82 */ /* 0x000e620000000800 */
[----:B------:R-:W-:-:S07]  /*af30*/  LOP3.LUT R19, RZ, R5, RZ, 0x33, !PT ;  /* 0x00000005ff137212 */ /* 0x000fce00078e33ff */
[----:B------:R-:W0:Y:S01]  /*af40*/  LDC R28, c[0x0][0x610] ;  /* 0x00018400ff1c7b82 */ /* 0x000e220000000800 */
[----:B----4-:R-:W-:Y:S05]  /*af50*/  @!P0 BRA `(.L_x_293) ;  /* 0x0000000000288947 */ /* 0x010fea0003800000 */
[----:B---3--:R-:W3:Y:S02]  /*af60*/  LDC R0, c[0x0][0x64c] ;  /* 0x00019300ff007b82 */ /* 0x008ee40000000800 */
[----:B---3--:R-:W-:-:S05]  /*af70*/  IADD3 R7, P0, R13, R0, RZ ;  /* 0x000000000d077210 */ /* 0x008fca0007f1e0ff */
        /* <DEDUP_REMOVED lines=8> */
.L_x_293:
[----:B------:R-:W4:Y:S01]  /*b000*/  LDC R4, c[0x0][0x65c] ;  /* 0x00019700ff047b82 */ /* 0x000f220000000800 */
[----:B0--3--:R-:W-:Y:S01]  /*b010*/  SHF.R.U64 R0, R2, R21, R3 ;  /* 0x0000001502007219 */ /* 0x009fe20000001203 */
[----:B--2---:R-:W-:Y:S01]  /*b020*/  VIADD R3, R14, 0xffffffff ;  /* 0xffffffff0e037836 */ /* 0x004fe20000000000 */
[----:B------:R-:W-:Y:S01]  /*b030*/  LOP3.LUT R19, R8, R19, RZ, 0xc0, !PT ;  /* 0x0000001308137212 */ /* 0x000fe200078ec0ff */
[----:B------:R-:W-:Y:S02]  /*b040*/  IMAD.MOV R12, RZ, RZ, -R12 ;  /* 0x000000ffff0c7224 */ /* 0x000fe400078e0a0c */
[----:B------:R-:W-:Y:S01]  /*b050*/  IMAD.MOV R2, RZ, RZ, -R0 ;  /* 0x000000ffff027224 */ /* 0x000fe200078e0a00 */
[----:B------:R-:W-:Y:S01]  /*b060*/  LOP3.LUT R3, R10, R3, RZ, 0xc0, !PT ;  /* 0x000000030a037212 */ /* 0x000fe200078ec0ff */
[----:B------:R-:W-:Y:S02]  /*b070*/  IMAD R19, R24, R0, R19 ;  /* 0x0000000018137224 */ /* 0x000fe400078e0213 */
[----:B-1----:R-:W-:-:S04]  /*b080*/  IMAD R0, R2, R25, R13 ;  /* 0x0000001902007224 */ /* 0x002fc800078e020d */
[----:B------:R-:W-:Y:S01]  /*b090*/  IMAD R2, R0, R14, R3 ;  /* 0x0000000e00027224 */ /* 0x000fe200078e0203 */
[----:B----4-:R-:W-:Y:S01]  /*b0a0*/  ISETP.NE.AND P0, PT, R4, 0x1, PT ;  /* 0x000000010400780c */ /* 0x010fe20003f05270 */
[----:B------:R-:W-:-:S05]  /*b0b0*/  IMAD.MOV.U32 R4, RZ, RZ, 0x1 ;  /* 0x00000001ff047424 */ /* 0x000fca00078e00ff */
[----:B------:R-:W-:-:S07]  /*b0c0*/  PRMT R0, R4, 0x7610, R0 ;  /* 0x0000761004007816 */ /* 0x000fce0000000000 */
[----:B------:R-:W-:-:S04]  /*b0d0*/  @P0 IMAD R22, R15, R12, R20 ;  /* 0x0000000c0f160224 */ /* 0x000fc800078e0214 */
[----:B------:R-:W-:-:S05]  /*b0e0*/  IMAD R19, R19, R28, R22 ;  /* 0x0000001c13137224 */ /* 0x000fca00078e0216 */
[----:B------:R-:W-:Y:S02]  /*b0f0*/  SEL R22, R2, R19, !P0 ;  /* 0x0000001302167207 */ /* 0x000fe40004000000 */
[----:B------:R-:W-:Y:S01]  /*b100*/  SEL R19, R19, R2, !P0 ;  /* 0x0000000213137207 */ /* 0x000fe20004000000 */
[----:B------:R-:W-:-:S07]  /*b110*/  IMAD.MOV.U32 R2, RZ, RZ, R11 ;  /* 0x000000ffff027224 */ /* 0x000fce00078e000b */
.L_x_291:
[----:B------:R-:W-:Y:S02]  /*b120*/  LOP3.LUT P0, RZ, R0, 0xff, RZ, 0xc0, !PT ;  /* 0x000000ff00ff7812 */ /* 0x000fe4000780c0ff */
[----:B------:R-:W-:-:S11]  /*b130*/  LOP3.LUT R177, R177, 0x1, RZ, 0x3c, !PT ;  /* 0x00000001b1b17812 */ /* 0x000fd600078e3cff */
[----:B------:R-:W-:Y:S05]  /*b140*/  @P0 BRA `(.L_x_294) ;  /* 0xffffff64002c0947 */ /* 0x000fea000383ffff */
[----:B------:R-:W-:Y:S05]  /*b150*/  EXIT ;  /* 0x000000000000794d */ /* 0x000fea0003800000 */
.L_x_17:
[----:B------:R-:W-:-:S08]  /*b160*/  ISETP.NE.AND P0, PT, R5, RZ, PT ;  /* 0x000000ff0500720c */ /* 0x000fd00003f05270 */
[----:B0-2---:R-:W0:-:S00]  /*b170*/  USETMAXREG.DEALLOC.CTAPOOL 0x28 ;  /* 0x00000028000079c8 */ /* 0x005e0000080e0500 */
[----:B------:R-:W-:Y:S05]  /*b180*/  @P0 EXIT ;  /* 0x000000000000094d */ /* 0x000fea0003800000 */
[----:B0-----:R-:W-:Y:S01]  /*b190*/  LOP3.LUT P0, RZ, R8, 0xff, RZ, 0xc0, !PT ;  /* 0x000000ff08ff7812 */ /* 0x001fe2000780c0ff */
[----:B------:R-:W-:Y:S02]  /*b1a0*/  IMAD.MOV.U32 R0, RZ, RZ, 0x1 ;  /* 0x00000001ff007424 */ /* 0x000fe400078e00ff */
[----:B------:R-:W-:-:S10]  /*b1b0*/  IMAD.MOV.U32 R8, RZ, RZ, RZ ;  /* 0x000000ffff087224 */ /* 0x000fd400078e00ff */
[----:B------:R-:W-:Y:S05]  /*b1c0*/  @!P0 BRA `(.L_x_295) ;  /* 0x0000000c00c08947 */ /* 0x000fea0003800000 */
[----:B------:R-:W0:Y:S01]  /*b1d0*/  S2UR UR6, SR_CgaCtaId ;  /* 0x00000000000679c3 */ /* 0x000e220000008800 */
[----:B------:R-:W-:Y:S01]  /*b1e0*/  LOP3.LUT P0, RZ, R4, 0x1f, RZ, 0xc0, !PT ;  /* 0x0000001f04ff7812 */ /* 0x000fe2000780c0ff */
[----:B------:R-:W-:Y:S01]  /*b1f0*/  ULDC UR21, c[0x0][0x658] ;  /* 0x0001960000157ab9 */ /* 0x000fe20000000800 */
[----:B------:R-:W-:Y:S01]  /*b200*/  UMOV UR4, 0xffffffff ;  /* 0xffffffff00047882 */ /* 0x000fe20000000000 */
[----:B------:R-:W-:Y:S01]  /*b210*/  BSSY B0, `(.L_x_295) ;  /* 0x00000eb000007945 */ /* 0x000fe20003800000 */
[----:B------:R-:W-:Y:S01]  /*b220*/  USHF.L.U32 UR4, UR4, UR21, URZ ;  /* 0x0000001504047299 */ /* 0x000fe2000800063f */
[C---:B------:R-:W-:Y:S01]  /*b230*/  ISETP.NE.AND P2, PT, R3.reuse, RZ, PT ;  /* 0x000000ff0300720c */ /* 0x040fe20003f45270 */
[----:B------:R-:W-:Y:S01]  /*b240*/  IMAD.MOV.U32 R9, RZ, RZ, 0x1 ;  /* 0x00000001ff097424 */ /* 0x000fe200078e00ff */
[----:B------:R-:W-:Y:S01]  /*b250*/  ISETP.NE.OR P0, PT, R3, RZ, !P0 ;  /* 0x000000ff0300720c */ /* 0x000fe20004705670 */
[----:B------:R-:W-:Y:S01]  /*b260*/  IMAD.MOV.U32 R0, RZ, RZ, 0x1 ;  /* 0x00000001ff007424 */ /* 0x000fe200078e00ff */
[----:B------:R-:W-:Y:S01]  /*b270*/  LOP3.LUT R6, R16, 0x2, RZ, 0xfc, !PT ;  /* 0x0000000210067812 */ /* 0x000fe200078efcff */
[----:B------:R-:W-:Y:S01]  /*b280*/  IMAD.MOV.U32 R8, RZ, RZ, RZ ;  /* 0x000000ffff087224 */ /* 0x000fe200078e00ff */
[----:B------:R-:W-:Y:S01]  /*b290*/  ULDC UR13, c[0x0][0x600] ;  /* 0x00018000000d7ab9 */ /* 0x000fe20000000800 */
[----:B------:R-:W-:Y:S01]  /*b2a0*/  UMOV UR5, 0x1 ;  /* 0x0000000100057882 */ /* 0x000fe20000000000 */
[----:B------:R-:W-:-:S02]  /*b2b0*/  UIADD3 UR30, UR37, 0x1, URZ ;  /* 0x00000001251e7890 */ /* 0x000fc4000fffe03f */
[----:B------:R-:W-:Y:S02]  /*b2c0*/  UIADD3 UR13, UR13, -0x1, URZ ;  /* 0xffffffff0d0d7890 */ /* 0x000fe4000fffe03f */
[----:B------:R-:W-:Y:S02]  /*b2d0*/  USHF.L.U32 UR21, UR5, UR21, URZ ;  /* 0x0000001505157299 */ /* 0x000fe4000800063f */
[----:B------:R-:W-:Y:S01]  /*b2e0*/  ULOP3.LUT UR29, URZ, UR4, URZ, 0x33, !UPT ;  /* 0x000000043f1d7292 */ /* 0x000fe2000f8e333f */
[----:B------:R-:W-:Y:S01]  /*b2f0*/  ULDC.64 UR22, c[0x0][0x198] ;  /* 0x0000660000167ab9 */ /* 0x000fe20000000a00 */
[----:B0-----:R-:W-:-:S10]  /*b300*/  IMAD.U32 R7, RZ, RZ, UR6 ;  /* 0x00000006ff077e24 */ /* 0x001fd4000f8e00ff */
.L_x_307:
[----:B------:R-:W-:-:S03]  /*b310*/  UMOV UR4, 0xffffffff ;  /* 0xffffffff00047882 */ /* 0x000fc60000000000 */
[----:B------:R-:W-:Y:S05]  /*b320*/  BRA.DIV UR4, `(.L_x_296) ;  /* 0x0000001204587947 */ /* 0x000fea000b800000 */
[----:B------:R-:W-:-:S13]  /*b330*/  ELECT P6, URZ, PT ;  /* 0x00000000003f782f */ /* 0x000fda00038c0000 */
.L_x_319:
[----:B------:R-:W0:Y:S01]  /*b340*/  LDC R3, c[0x0][0x28c] ;  /* 0x0000a300ff037b82 */ /* 0x000e220000000800 */
[----:B------:R-:W-:Y:S01]  /*b350*/  BSSY B1, `(.L_x_297) ;  /* 0x000005e000017945 */ /* 0x000fe20003800000 */
[----:B0-----:R-:W-:-:S13]  /*b360*/  ISETP.LT.OR P6, PT, R3, 0x1, !P6 ;  /* 0x000000010300780c */ /* 0x001fda00077c1670 */
[----:B------:R-:W-:Y:S05]  /*b370*/  @P6 BRA `(.L_x_298) ;  /* 0x00000004006c6947 */ /* 0x000fea0003800000 */
[----:B------:R-:W-:Y:S02]  /*b380*/  IMAD R7, R19, 0x2, R7 ;  /* 0x0000000213077824 */ /* 0x000fe400078e0207 */
[----:B------:R-:W-:Y:S02]  /*b390*/  IMAD.SHL.U32 R22, R22, 0x100, RZ ;  /* 0x0000010016167824 */ /* 0x000fe400078e00ff */
[----:B------:R-:W-:Y:S02]  /*b3a0*/  IMAD.MOV.U32 R14, RZ, RZ, RZ ;  /* 0x000000ffff0e7224 */ /* 0x000fe400078e00ff */
[----:B------:R-:W-:Y:S02]  /*b3b0*/  IMAD.U32 R15, RZ, RZ, UR30 ;  /* 0x0000001eff0f7e24 */ /* 0x000fe4000f8e00ff */
[----:B------:R-:W-:Y:S02]  /*b3c0*/  IMAD.MOV.U32 R3, RZ, RZ, R0 ;  /* 0x000000ffff037224 */ /* 0x000fe400078e0000 */
[----:B------:R-:W-:-:S02]  /*b3d0*/  IMAD.MOV.U32 R4, RZ, RZ, R8 ;  /* 0x000000ffff047224 */ /* 0x000fc400078e0008 */
[----:B------:R-:W-:-:S07]  /*b3e0*/  IMAD.SHL.U32 R11, R7, 0x20, RZ ;  /* 0x00000020070b7824 */ /* 0x000fce00078e00ff */
.L_x_302:
[----:B------:R-:W0:Y:S01]  /*b3f0*/  S2UR UR4, SR_CgaCtaId ;  /* 0x00000000000479c3 */ /* 0x000e220000008800 */
[----:B------:R-:W-:Y:S02]  /*b400*/  MOV R10, 0x400 ;  /* 0x00000400000a7802 */ /* 0x000fe40000000f00 */
[----:B------:R-:W-:Y:S01]  /*b410*/  SHF.L.U32 R5, R3, 0x1f, RZ ;  /* 0x0000001f03057819 */ /* 0x000fe200000006ff */
[----:B0-----:R-:W-:-:S05]  /*b420*/  IMAD.U32 R7, RZ, RZ, UR4 ;  /* 0x00000004ff077e24 */ /* 0x001fca000f8e00ff */
[----:B------:R-:W-:Y:S02]  /*b430*/  LEA R13, R7, R10, 0x18 ;  /* 0x0000000a070d7211 */ /* 0x000fe400078ec0ff */
[----:B------:R-:W0:Y:S03]  /*b440*/  @!P2 LDC R10, c[0x0][0x500] ;  /* 0x00014000ff0aab82 */ /* 0x000e260000000800 */
[----:B------:R-:W-:-:S04]  /*b450*/  IMAD R12, R4, 0x8, R13 ;  /* 0x00000008040c7824 */ /* 0x000fc800078e020d */
[----:B------:R-:W1:Y:S02]  /*b460*/  SYNCS.PHASECHK.TRANS64.TRYWAIT P1, [R12+URZ+0x18], R5 ;  /* 0x000018050c0075a7 */ /* 0x000e64000802017f */
[----:B-1----:R-:W-:Y:S05]  /*b470*/  @!P1 BRA `(.L_x_299) ;  /* 0x0000001000249947 */ /* 0x002fea0003800000 */
.L_x_320:
[----:B-1----:R-:W-:Y:S01]  /*b480*/  PRMT R5, R6, 0x9910, RZ ;  /* 0x0000991006057816 */ /* 0x002fe200000000ff */
[----:B0-----:R0:W-:Y:S03]  /*b490*/  @!P2 SYNCS.ARRIVE.TRANS64 RZ, [R12+URZ], R10 ;  /* 0x0000000a0cffa9a7 */ /* 0x0011e6000800003f */
[----:B------:R-:W-:-:S13]  /*b4a0*/  ISETP.NE.AND P1, PT, R5, 0x2, PT ;  /* 0x000000020500780c */ /* 0x000fda0003f25270 */
[----:B0-----:R-:W-:Y:S05]  /*b4b0*/  @P1 BRA `(.L_x_300) ;  /* 0x0000000000041947 */ /* 0x001fea0003800000 */
[----:B------:R-:W-:Y:S01]  /*b4c0*/  BPT.TRAP 0x1 ;  /* 0x000000040000795c */ /* 0x000fe20000300000 */
.L_x_300:
[----:B------:R-:W-:Y:S05]  /*b4d0*/  @P0 BRA `(.L_x_301) ;  /* 0x0000000000040947 */ /* 0x000fea0003800000 */
[----:B------:R-:W-:Y:S01]  /*b4e0*/  BPT.TRAP 0x1 ;  /* 0x000000040000795c */ /* 0x000fe20000300000 */
.L_x_301:
[----:B------:R-:W-:Y:S01]  /*b4f0*/  IMAD R5, R4, 0x8, R7 ;  /* 0x0000000804057824 */ /* 0x000fe200078e0207 */
[----:B------:R-:W-:Y:S01]  /*b500*/  R2UR UR10, R14 ;  /* 0x000000000e0a72ca */ /* 0x000fe200000e0000 */
[----:B------:R-:W-:Y:S01]  /*b510*/  UIADD3 UR14, UP0, UR22, 0xf0, URZ ;  /* 0x000000f0160e7890 */ /* 0x000fe2000ff1e03f */
[----:B------:R-:W-:Y:S01]  /*b520*/  R2UR UR9, R12 ;  /* 0x000000000c0972ca */ /* 0x000fe200000e0000 */
[----:B------:R-:W-:Y:S01]  /*b530*/  IMAD.SHL.U32 R5, R5, 0x400, RZ ;  /* 0x0000040005057824 */ /* 0x000fe200078e00ff */
[----:B------:R-:W-:Y:S01]  /*b540*/  R2UR UR11, R11 ;  /* 0x000000000b0b72ca */ /* 0x000fe200000e0000 */
[----:B------:R-:W-:Y:S01]  /*b550*/  UIADD3.X UR15, URZ, UR23, URZ, UP0, !UPT ;  /* 0x000000173f0f7290 */ /* 0x000fe200087fe43f */
[----:B------:R-:W-:Y:S01]  /*b560*/  R2UR UR12, R2 ;  /* 0x00000000020c72ca */ /* 0x000fe200000e0000 */
[--C-:B------:R-:W-:Y:S01]  /*b570*/  IMAD R5, R5, 0x4, R13.reuse ;  /* 0x0000000405057824 */ /* 0x100fe200078e020d */
[----:B------:R-:W-:Y:S01]  /*b580*/  R2UR UR35, R22 ;  /* 0x00000000162372ca */ /* 0x000fe200000e0000 */
[C---:B------:R-:W-:Y:S01]  /*b590*/  IMAD R13, R4.reuse, 0x20000, R13 ;  /* 0x00020000040d7824 */ /* 0x040fe200078e020d */
[----:B------:R-:W-:Y:S01]  /*b5a0*/  UIADD3 UR4, UP1, UR22, 0x1f0, URZ ;  /* 0x000001f016047890 */ /* 0x000fe2000ff3e03f */
[----:B------:R-:W-:Y:S01]  /*b5b0*/  VIADD R15, R15, 0xffffffff ;  /* 0xffffffff0f0f7836 */ /* 0x000fe20000000000 */
[----:B------:R-:W-:Y:S01]  /*b5c0*/  R2UR UR40, R5 ;  /* 0x00000000052872ca */ /* 0x000fe200000e0000 */
[----:B------:R-:W-:Y:S01]  /*b5d0*/  UIADD3 UR58, UR10, 0x20, URZ ;  /* 0x000000200a3a7890 */ /* 0x000fe2000fffe03f */
[----:B------:R-:W-:Y:S01]  /*b5e0*/  R2UR UR18, R13 ;  /* 0x000000000d1272ca */ /* 0x000fe200000e0000 */
[----:B------:R-:W-:Y:S01]  /*b5f0*/  UIADD3 UR50, UR10, 0x40, URZ ;  /* 0x000000400a327890 */ /* 0x000fe2000fffe03f */
[----:B------:R-:W-:Y:S01]  /*b600*/  ISETP.GT.AND P3, PT, R15, 0x1, PT ;  /* 0x000000010f00780c */ /* 0x000fe20003f64270 */
[----:B------:R-:W-:Y:S01]  /*b610*/  UIADD3 UR42, UR10, 0x60, URZ ;  /* 0x000000600a2a7890 */ /* 0x000fe2000fffe03f */
[----:B------:R-:W-:Y:S01]  /*b620*/  VIADD R4, R4, 0x1 ;  /* 0x0000000104047836 */ /* 0x000fe20000000000 */
[----:B------:R-:W-:Y:S01]  /*b630*/  UMOV UR31, 0x30000 ;  /* 0x00030000001f7882 */ /* 0x000fe20000000000 */
[----:B------:R-:W-:Y:S01]  /*b640*/  UMOV UR6, 0x0 ;  /* 0x0000000000067882 */ /* 0x000fe20000000000 */
[----:B------:R-:W-:Y:S01]  /*b650*/  UMOV UR7, 0x10000000 ;  /* 0x1000000000077882 */ /* 0x000fe20000000000 */
[----:B------:R-:W-:Y:S01]  /*b660*/  UIADD3.X UR5, URZ, UR23, URZ, UP1, !UPT ;  /* 0x000000173f057290 */ /* 0x000fe20008ffe43f */
[----:B------:R-:W-:Y:S01]  /*b670*/  ISETP.NE.AND P1, PT, R4, 0x3, PT ;  /* 0x000000030400780c */ /* 0x000fe20003f25270 */
[----:B------:R-:W-:Y:S01]  /*b680*/  UMOV UR57, UR9 ;  /* 0x0000000900397c82 */ /* 0x000fe20008000000 */
[----:B------:R-:W-:Y:S01]  /*b690*/  UIADD3 UR8, UR40, 0x100, URZ ;  /* 0x0000010028087890 */ /* 0x000fe2000fffe03f */
[----:B------:R-:W-:Y:S01]  /*b6a0*/  VIADD R14, R14, 0x80 ;  /* 0x000000800e0e7836 */ /* 0x000fe20000000000 */
[----:B------:R-:W-:Y:S01]  /*b6b0*/  UIADD3 UR56, UR40, 0x2100, URZ ;  /* 0x0000210028387890 */ /* 0x000fe2000fffe03f */
[----:B------:R-:W-:Y:S01]  /*b6c0*/  SEL R10, RZ, 0x1, P1 ;  /* 0x00000001ff0a7807 */ /* 0x000fe20000800000 */
[----:B------:R-:W-:Y:S01]  /*b6d0*/  UIADD3 UR48, UR40, 0x4100, URZ ;  /* 0x0000410028307890 */ /* 0x000fe2000fffe03f */
[----:B------:R-:W-:Y:S01]  /*b6e0*/  SEL R4, R4, RZ, P1 ;  /* 0x000000ff04047207 */ /* 0x000fe20000800000 */
[----:B------:R-:W-:Y:S01]  /*b6f0*/  UIADD3 UR40, UR40, 0x6100, URZ ;  /* 0x0000610028287890 */ /* 0x000fe2000fffe03f */
[----:B------:R-:W-:Y:S01]  /*b700*/  LOP3.LUT R3, R3, R10, RZ, 0x3c, !PT ;  /* 0x0000000a03037212 */ /* 0x000fe200078e3cff */
[----:B------:R-:W-:Y:S01]  /*b710*/  UIADD3 UR32, UR18, 0x18100, URZ ;  /* 0x0001810012207890 */ /* 0x000fe2000fffe03f */
[----:B------:R0:W-:Y:S01]  /*b720*/  UTMALDG.3D.MULTICAST [UR8], [UR14], UR31, desc[UR6] ;  /* 0x000006080e0073b4 */ /* 0x0001e2000801181f */
[----:B------:R-:W-:-:S02]  /*b730*/  UIADD3 UR24, UR18, 0x20100, URZ ;  /* 0x0002010012187890 */ /* 0x000fc4000fffe03f */
[----:B------:R-:W-:Y:S01]  /*b740*/  UIADD3 UR16, UR18, 0x28100, URZ ;  /* 0x0002810012107890 */ /* 0x000fe2000fffe03f */
[----:B------:R-:W-:Y:S01]  /*b750*/  UMOV UR59, UR11 ;  /* 0x0000000b003b7c82 */ /* 0x000fe20008000000 */
[----:B------:R-:W-:Y:S01]  /*b760*/  UMOV UR60, UR12 ;  /* 0x0000000c003c7c82 */ /* 0x000fe20008000000 */
[----:B------:R-:W-:Y:S01]  /*b770*/  UMOV UR49, UR9 ;  /* 0x0000000900317c82 */ /* 0x000fe20008000000 */
[----:B------:R-:W-:Y:S01]  /*b780*/  UMOV UR51, UR11 ;  /* 0x0000000b00337c82 */ /* 0x000fe20008000000 */
[----:B------:R-:W-:Y:S01]  /*b790*/  UMOV UR52, UR12 ;  /* 0x0000000c00347c82 */ /* 0x000fe20008000000 */
[----:B------:R-:W-:Y:S01]  /*b7a0*/  UMOV UR41, UR9 ;  /* 0x0000000900297c82 */ /* 0x000fe20008000000 */
[----:B------:R-:W-:Y:S01]  /*b7b0*/  UMOV UR44, UR12 ;  /* 0x0000000c002c7c82 */ /* 0x000fe20008000000 */
[----:B------:R-:W-:Y:S01]  /*b7c0*/  UMOV UR43, UR11 ;  /* 0x0000000b002b7c82 */ /* 0x000fe20008000000 */
[----:B------:R1:W-:Y:S01]  /*b7d0*/  UTMALDG.3D.MULTICAST [UR56], [UR14], UR31, desc[UR6] ;  /* 0x000006380e0073b4 */ /* 0x0003e2000801181f */
        /* <DEDUP_REMOVED lines=11> */
[----:B0-----:R-:W-:Y:S01]  /*b890*/  UIADD3 UR8, UR18, 0x30100, URZ ;  /* 0x0003010012087890 */ /* 0x001fe2000fffe03f */
[----:B------:R-:W-:Y:S01]  /*b8a0*/  UMOV UR11, UR35 ;  /* 0x00000023000b7c82 */ /* 0x000fe20008000000 */
[----:B------:R1:W-:Y:S01]  /*b8b0*/  UTMALDG.3D.MULTICAST [UR40], [UR14], UR31, desc[UR6] ;  /* 0x000006280e0073b4 */ /* 0x0003e2000801181f */
[----:B------:R-:W-:Y:S01]  /*b8c0*/  UMOV UR18, UR50 ;  /* 0x0000003200127c82 */ /* 0x000fe20008000000 */
[----:B------:R-:W-:Y:S01]  /*b8d0*/  UMOV UR10, UR42 ;  /* 0x0000002a000a7c82 */ /* 0x000fe20008000000 */
[----:B------:R1:W-:Y:S01]  /*b8e0*/  UTMALDG.3D [UR32], [UR4], desc[UR6] ;  /* 0x00000620040075b4 */ /* 0x0003e20008011000 */
[----:B------:R1:W-:Y:S01]  /*b8f0*/  UTMALDG.3D [UR24], [UR4], desc[UR6] ;  /* 0x00000618040075b4 */ /* 0x0003e20008011000 */
[----:B------:R1:W-:Y:S02]  /*b900*/  UTMALDG.3D [UR16], [UR4], desc[UR6] ;  /* 0x00000610040075b4 */ /* 0x0003e40008011000 */
[----:B------:R1:W-:Y:S02]  /*b910*/  UTMALDG.3D [UR8], [UR4], desc[UR6] ;  /* 0x00000608040075b4 */ /* 0x0003e40008011000 */
[----:B-1----:R-:W-:Y:S05]  /*b920*/  @P3 BRA `(.L_x_302) ;  /* 0xfffffff800b03947 */ /* 0x002fea000383ffff */
.L_x_298:
[----:B------:R-:W-:Y:S05]  /*b930*/  BSYNC B1 ;  /* 0x0000000000017941 */ /* 0x000fea0003800000 */
.L_x_297:
[----:B------:R-:W2:Y:S01]  /*b940*/  LDL.64 R12, [R1] ;  /* 0x00000000010c7983 */ /* 0x000ea20000100a00 */
[----:B------:R-:W-:Y:S01]  /*b950*/  LOP3.LUT P4, RZ, R9, 0xff, RZ, 0xc0, !PT ;  /* 0x000000ff09ff7812 */ /* 0x000fe2000788c0ff */
[----:B------:R-:W-:Y:S01]  /*b960*/  VIADD R8, R8, UR37 ;  /* 0x0000002508087c36 */ /* 0x000fe20008000000 */
[----:B------:R-:W-:Y:S01]  /*b970*/  ULDC.64 UR4, c[0x0][0x650] ;  /* 0x0001940000047ab9 */ /* 0x000fe20000000a00 */
[----:B------:R-:W-:Y:S01]  /*b980*/  IMAD.U32 R5, RZ, RZ, UR37 ;  /* 0x00000025ff057e24 */ /* 0x000fe2000f8e00ff */
[----:B------:R-:W-:Y:S01]  /*b990*/  UISETP.GE.U32.AND UP0, UPT, UR37, 0x3, UPT ;  /* 0x000000032500788c */ /* 0x000fe2000bf06070 */
[----:B------:R-:W-:Y:S01]  /*b9a0*/  BSSY B1, `(.L_x_303) ;  /* 0x000006f000017945 */ /* 0x000fe20003800000 */
[----:B------:R-:W-:Y:S01]  /*b9b0*/  ISETP.GT.U32.AND P1, PT, R8, 0x2, PT ;  /* 0x000000020800780c */ /* 0x000fe20003f24070 */
[----:B------:R-:W-:Y:S01]  /*b9c0*/  IMAD.MOV.U32 R19, RZ, RZ, -0x1 ;  /* 0xffffffffff137424 */ /* 0x000fe200078e00ff */
[----:B------:R-:W-:Y:S01]  /*b9d0*/  PRMT R9, RZ, 0x7610, R9 ;  /* 0x00007610ff097816 */ /* 0x000fe20000000009 */
[----:B------:R-:W-:Y:S01]  /*b9e0*/  IMAD.MOV.U32 R22, RZ, RZ, -0x1 ;  /* 0xffffffffff167424 */ /* 0x000fe200078e00ff */
[----:B------:R-:W-:-:S02]  /*b9f0*/  ISETP.LT.U32.AND P1, PT, R5, 0x3, P1 ;  /* 0x000000030500780c */ /* 0x000fc40000f21070 */
[----:B------:R-:W-:Y:S01]  /*ba00*/  PLOP3.LUT P3, PT, PT, PT, UP0, 0x80, 0x0 ;  /* 0x000000000000781c */ /* 0x000fe20003f6f008 */
[----:B------:R-:W0:Y:S01]  /*ba10*/  @P4 S2R R7, SR_CgaCtaId ;  /* 0x0000000000074919 */ /* 0x000e220000008800 */
[----:B------:R-:W-:-:S04]  /*ba20*/  @P4 MOV R2, 0x400 ;  /* 0x0000040000024802 */ /* 0x000fc80000000f00 */
[----:B0-----:R-:W-:Y:S01]  /*ba30*/  @P4 LEA R4, R7, R2, 0x18 ;  /* 0x0000000207044211 */ /* 0x001fe200078ec0ff */
[----:B------:R-:W-:-:S03]  /*ba40*/  IMAD.WIDE.U32 R2, R8, -0x55555555, RZ ;  /* 0xaaaaaaab08027825 */ /* 0x000fc600078e00ff */
[----:B------:R0:W-:Y:S01]  /*ba50*/  @P4 SYNCS.ARRIVE.TRANS64.A1T0 RZ, [R4+URZ+0x68], RZ ;  /* 0x000068ff04ff49a7 */ /* 0x0001e2000810003f */
[----:B------:R-:W-:Y:S01]  /*ba60*/  IMAD.MOV.U32 R2, RZ, RZ, -0x1 ;  /* 0xffffffffff027424 */ /* 0x000fe200078e00ff */
[----:B------:R-:W-:Y:S02]  /*ba70*/  SHF.R.U32.HI R5, RZ, 0x1, R3 ;  /* 0x00000001ff057819 */ /* 0x000fe40000011603 */
[----:B------:R-:W-:-:S03]  /*ba80*/  SEL R3, RZ, 0x1, !P1 ;  /* 0x00000001ff037807 */ /* 0x000fc60004800000 */
[----:B------:R-:W-:Y:S01]  /*ba90*/  IMAD R8, R5, -0x3, R8 ;  /* 0xfffffffd05087824 */ /* 0x000fe200078e0208 */
[----:B------:R-:W-:Y:S02]  /*baa0*/  LOP3.LUT R0, R0, R3, RZ, 0x3c, !PT ;  /* 0x0000000300007212 */ /* 0x000fe400078e3cff */
[----:B------:R-:W-:Y:S02]  /*bab0*/  PRMT R3, RZ, 0x7610, R3 ;  /* 0x00007610ff037816 */ /* 0x000fe40000000003 */
[----:B------:R-:W-:Y:S02]  /*bac0*/  @P3 LOP3.LUT R0, R0, 0x1, R5, 0x78, !PT ;  /* 0x0000000100003812 */ /* 0x000fe400078e7805 */
[----:B--2---:R-:W-:-:S04]  /*bad0*/  IADD3 R18, P4, R18, R12, RZ ;  /* 0x0000000c12127210 */ /* 0x004fc80007f9e0ff */
[----:B------:R-:W-:Y:S01]  /*bae0*/  ISETP.GE.U32.AND P1, PT, R18, UR4, PT ;  /* 0x0000000412007c0c */ /* 0x000fe2000bf26070 */
[----:B------:R-:W-:-:S05]  /*baf0*/  IMAD.X R17, R17, 0x1, R23, P4 ;  /* 0x0000000111117824 */ /* 0x000fca00020e0617 */
[----:B------:R-:W-:-:S13]  /*bb00*/  ISETP.GE.U32.AND.EX P1, PT, R17, UR5, PT, P1 ;  /* 0x0000000511007c0c */ /* 0x000fda000bf26110 */
[----:B0-----:R-:W-:Y:S05]  /*bb10*/  @P1 BRA `(.L_x_304) ;  /* 0x00000004005c1947 */ /* 0x001fea0003800000 */
[----:B------:R-:W0:Y:S01]  /*bb20*/  S2R R12, SR_CTAID.X ;  /* 0x00000000000c7919 */ /* 0x000e220000002500 */
[----:B------:R-:W-:Y:S01]  /*bb30*/  ULDC.64 UR4, c[0x0][0x628] ;  /* 0x00018a0000047ab9 */ /* 0x000fe20000000a00 */
[----:B------:R-:W1:Y:S01]  /*bb40*/  LDC R13, c[0x0][0x144] ;  /* 0x00005100ff0d7b82 */ /* 0x000e620000000800 */
[----:B------:R-:W-:Y:S01]  /*bb50*/  ISETP.NE.U32.AND P1, PT, RZ, UR4, PT ;  /* 0x00000004ff007c0c */ /* 0x000fe2000bf25070 */
[----:B------:R-:W2:Y:S01]  /*bb60*/  S2R R10, SR_CTAID.Y ;  /* 0x00000000000a7919 */ /* 0x000ea20000002600 */
[----:B------:R-:W-:Y:S01]  /*bb70*/  ULDC UR7, c[0x0][0x630] ;  /* 0x00018c0000077ab9 */ /* 0x000fe20000000800 */
[----:B------:R-:W-:Y:S01]  /*bb80*/  ULDC UR8, c[0x0][0x150] ;  /* 0x0000540000087ab9 */ /* 0x000fe20000000800 */
[----:B------:R-:W-:Y:S01]  /*bb90*/  ISETP.NE.AND.EX P1, PT, RZ, UR5, PT, P1 ;  /* 0x00000005ff007c0c */ /* 0x000fe2000bf25310 */
[----:B------:R-:W-:Y:S02]  /*bba0*/  IMAD.MOV.U32 R2, RZ, RZ, R18 ;  /* 0x000000ffff027224 */ /* 0x000fe400078e0012 */
[----:B------:R-:W-:Y:S01]  /*bbb0*/  IMAD.MOV.U32 R3, RZ, RZ, R17 ;  /* 0x000000ffff037224 */ /* 0x000fe200078e0011 */
[----:B0-----:R-:W-:-:S09]  /*bbc0*/  I2FP.F32.U32 R14, R12 ;  /* 0x0000000c000e7245 */ /* 0x001fd20000201000 */
[----:B------:R-:W-:Y:S05]  /*bbd0*/  @!P1 BRA `(.L_x_305) ;  /* 0x0000000000289947 */ /* 0x000fea0003800000 */
[----:B------:R-:W-:Y:S02]  /*bbe0*/  ULDC UR6, c[0x0][0x634] ;  /* 0x00018d0000067ab9 */ /* 0x000fe40000000800 */
[----:B------:R-:W-:-:S05]  /*bbf0*/  IADD3 R3, P1, R18, UR6, RZ ;  /* 0x0000000612037c10 */ /* 0x000fca000ff3e0ff */
[----:B------:R-:W-:-:S04]  /*bc00*/  IMAD.X R11, RZ, RZ, R17, P1 ;  /* 0x000000ffff0b7224 */ /* 0x000fc800008e0611 */
[----:B------:R-:W-:-:S04]  /*bc10*/  IMAD.WIDE.U32 R4, R11, UR4, RZ ;  /* 0x000000040b047c25 */ /* 0x000fc8000f8e00ff */
[----:B------:R-:W-:-:S04]  /*bc20*/  IMAD.WIDE.U32 R4, P1, R3, UR5, R4 ;  /* 0x0000000503047c25 */ /* 0x000fc8000f820004 */
[----:B------:R-:W-:-:S04]  /*bc30*/  IMAD.WIDE.U32 R2, R3, UR4, RZ ;  /* 0x0000000403027c25 */ /* 0x000fc8000f8e00ff */
[----:B------:R-:W-:Y:S01]  /*bc40*/  IMAD.MOV.U32 R2, RZ, RZ, R5 ;  /* 0x000000ffff027224 */ /* 0x000fe200078e0005 */
[----:B------:R-:W-:Y:S01]  /*bc50*/  IADD3 RZ, P3, R3, R4, RZ ;  /* 0x0000000403ff7210 */ /* 0x000fe20007f7e0ff */
[----:B------:R-:W-:-:S04]  /*bc60*/  IMAD.X R3, RZ, RZ, RZ, P1 ;  /* 0x000000ffff037224 */ /* 0x000fc800008e06ff */
[----:B------:R-:W-:-:S08]  /*bc70*/  IMAD.WIDE.U32.X R2, R11, UR5, R2, P3 ;  /* 0x000000050b027c25 */ /* 0x000fd000098e0402 */
.L_x_305:
[----:B------:R-:W-:Y:S01]  /*bc80*/  FMUL R14, R14, UR8 ;  /* 0x000000080e0e7c20 */ /* 0x000fe20008400000 */
[--C-:B------:R-:W-:Y:S01]  /*bc90*/  SHF.R.U64 R11, R2, UR7, R3.reuse ;  /* 0x00000007020b7c19 */ /* 0x100fe20008001203 */
[----:B------:R-:W-:Y:S01]  /*bca0*/  ULDC.64 UR4, c[0x0][0x620] ;  /* 0x0001880000047ab9 */ /* 0x000fe20000000a00 */
[----:B------:R-:W-:Y:S01]  /*bcb0*/  SHF.R.U32.HI R2, RZ, UR7, R3 ;  /* 0x00000007ff027c19 */ /* 0x000fe20008011603 */
[----:B------:R-:W-:Y:S01]  /*bcc0*/  IMAD.MOV.U32 R3, RZ, RZ, R17 ;  /* 0x000000ffff037224 */ /* 0x000fe200078e0011 */
[----:B------:R-:W-:Y:S01]  /*bcd0*/  IADD3 R15, P1, RZ, -R11, RZ ;  /* 0x8000000bff0f7210 */ /* 0x000fe20007f3e0ff */
[----:B------:R-:W0:Y:S01]  /*bce0*/  F2I.U32.TRUNC.NTZ R14, R14 ;  /* 0x0000000e000e7305 */ /* 0x000e22000020f000 */
[----:B------:R-:W-:-:S03]  /*bcf0*/  ULDC.64 UR6, c[0x0][0x640] ;  /* 0x0001900000067ab9 */ /* 0x000fc60000000a00 */
[----:B------:R-:W-:Y:S01]  /*bd00*/  IMAD.X R2, RZ, RZ, ~R2, P1 ;  /* 0x000000ffff027224 */ /* 0x000fe200008e0e02 */
[----:B------:R-:W-:-:S03]  /*bd10*/  ISETP.NE.U32.AND P1, PT, RZ, UR6, PT ;  /* 0x00000006ff007c0c */ /* 0x000fc6000bf25070 */
[----:B------:R-:W-:Y:S01]  /*bd20*/  IMAD R2, R2, UR4, RZ ;  /* 0x0000000402027c24 */ /* 0x000fe2000f8e02ff */
[----:B------:R-:W-:-:S03]  /*bd30*/  ISETP.NE.AND.EX P1, PT, RZ, UR7, PT, P1 ;  /* 0x00000007ff007c0c */ /* 0x000fc6000bf25310 */
[C---:B------:R-:W-:Y:S01]  /*bd40*/  IMAD R5, R15.reuse, UR5, R2 ;  /* 0x000000050f057c24 */ /* 0x040fe2000f8e0202 */
[----:B------:R-:W-:Y:S01]  /*bd50*/  ULDC UR5, c[0x0][0x154] ;  /* 0x0000550000057ab9 */ /* 0x000fe20000000800 */
[----:B------:R-:W-:Y:S02]  /*bd60*/  IMAD.MOV.U32 R2, RZ, RZ, R18 ;  /* 0x000000ffff027224 */ /* 0x000fe400078e0012 */
[----:B0-----:R-:W-:Y:S02]  /*bd70*/  IMAD.MOV R4, RZ, RZ, -R14 ;  /* 0x000000ffff047224 */ /* 0x001fe400078e0a0e */
[----:B------:R-:W-:Y:S01]  /*bd80*/  IMAD.WIDE.U32 R2, R15, UR4, R2 ;  /* 0x000000040f027c25 */ /* 0x000fe2000f8e0002 */
[----:B------:R-:W-:-:S03]  /*bd90*/  ULDC UR4, c[0x0][0x618] ;  /* 0x0001860000047ab9 */ /* 0x000fc60000000800 */
[----:B-1----:R-:W-:Y:S01]  /*bda0*/  IMAD R12, R13, R4, R12 ;  /* 0x000000040d0c7224 */ /* 0x002fe200078e020c */
[----:B--2---:R-:W-:Y:S01]  /*bdb0*/  I2FP.F32.U32 R4, R10 ;  /* 0x0000000a00047245 */ /* 0x004fe20000201000 */
[----:B------:R-:W0:Y:S01]  /*bdc0*/  LDC R13, c[0x0][0x148] ;  /* 0x00005200ff0d7b82 */ /* 0x000e220000000800 */
[----:B------:R-:W-:-:S03]  /*bdd0*/  IMAD.IADD R3, R3, 0x1, R5 ;  /* 0x0000000103037824 */ /* 0x000fc600078e0205 */
[----:B------:R-:W-:Y:S02]  /*bde0*/  FMUL R4, R4, UR5 ;  /* 0x0000000504047c20 */ /* 0x000fe40008400000 */
[--C-:B------:R-:W-:Y:S02]  /*bdf0*/  SHF.R.U64 R14, R2, UR4, R3.reuse ;  /* 0x00000004020e7c19 */ /* 0x100fe40008001203 */
[----:B------:R-:W-:Y:S01]  /*be00*/  SHF.R.U32.HI R3, RZ, UR4, R3 ;  /* 0x00000004ff037c19 */ /* 0x000fe20008011603 */
[----:B------:R1:W2:Y:S01]  /*be10*/  F2I.U32.TRUNC.NTZ R20, R4 ;  /* 0x0000000400147305 */ /* 0x0002a2000020f000 */
[----:B------:R-:W-:Y:S02]  /*be20*/  ULDC UR4, c[0x0][0x608] ;  /* 0x0001820000047ab9 */ /* 0x000fe40000000800 */
[--C-:B------:R-:W-:Y:S02]  /*be30*/  SHF.R.U64 R19, R14, UR4, R3.reuse ;  /* 0x000000040e137c19 */ /* 0x100fe40008001203 */
[----:B------:R-:W-:Y:S01]  /*be40*/  SHF.R.U32.HI R2, RZ, UR4, R3 ;  /* 0x00000004ff027c19 */ /* 0x000fe20008011603 */
[----:B------:R-:W-:-:S03]  /*be50*/  ULDC UR4, c[0x0][0x658] ;  /* 0x0001960000047ab9 */ /* 0x000fc60000000800 */
[--C-:B------:R-:W-:Y:S02]  /*be60*/  SHF.R.U64 R15, R19, UR4, R2.reuse ;  /* 0x00000004130f7c19 */ /* 0x100fe40008001202 */
[----:B------:R-:W-:-:S03]  /*be70*/  SHF.R.U32.HI R21, RZ, UR4, R2 ;  /* 0x00000004ff157c19 */ /* 0x000fc60008011602 */
[----:B------:R-:W-:Y:S02]  /*be80*/  IMAD.MOV.U32 R2, RZ, RZ, R15 ;  /* 0x000000ffff027224 */ /* 0x000fe400078e000f */
[----:B------:R-:W-:Y:S01]  /*be90*/  IMAD.MOV.U32 R3, RZ, RZ, R21 ;  /* 0x000000ffff037224 */ /* 0x000fe200078e0015 */
[----:B-12---:R-:W-:Y:S06]  /*bea0*/  @!P1 BRA `(.L_x_306) ;  /* 0x0000000000289947 */ /* 0x006fec0003800000 */
        /* <DEDUP_REMOVED lines=10> */
.L_x_306:
[----:B------:R-:W1:Y:S01]  /*bf50*/  LDC R4, c[0x0][0x65c] ;  /* 0x00019700ff047b82 */ /* 0x000e620000000800 */
[----:B------:R-:W-:Y:S01]  /*bf60*/  ULDC UR4, c[0x0][0x648] ;  /* 0x0001920000047ab9 */ /* 0x000fe20000000800 */
[----:B------:R-:W-:Y:S01]  /*bf70*/  LOP3.LUT R19, R19, UR29, RZ, 0xc0, !PT ;  /* 0x0000001d13137c12 */ /* 0x000fe2000f8ec0ff */
[----:B------:R-:W-:Y:S01]  /*bf80*/  IMAD.MOV R20, RZ, RZ, -R20 ;  /* 0x000000ffff147224 */ /* 0x000fe200078e0a14 */
[----:B------:R-:W-:Y:S01]  /*bf90*/  SHF.R.U64 R2, R2, UR4, R3 ;  /* 0x0000000402027c19 */ /* 0x000fe20008001203 */
[----:B------:R-:W-:Y:S01]  /*bfa0*/  ULDC UR4, c[0x0][0x638] ;  /* 0x00018e0000047ab9 */ /* 0x000fe20000000800 */
[----:B------:R-:W-:Y:S01]  /*bfb0*/  LOP3.LUT R14, R14, UR13, RZ, 0xc0, !PT ;  /* 0x0000000d0e0e7c12 */ /* 0x000fe2000f8ec0ff */
[----:B------:R-:W-:Y:S01]  /*bfc0*/  ULDC UR5, c[0x0][0x610] ;  /* 0x0001840000057ab9 */ /* 0x000fe20000000800 */
[----:B------:R-:W-:Y:S02]  /*bfd0*/  IMAD.MOV.U32 R3, RZ, RZ, 0x1 ;  /* 0x00000001ff037424 */ /* 0x000fe400078e00ff */
[----:B------:R-:W-:Y:S01]  /*bfe0*/  IMAD R19, R2, UR21, R19 ;  /* 0x0000001502137c24 */ /* 0x000fe2000f8e0213 */
[----:B-1----:R-:W-:Y:S01]  /*bff0*/  ISETP.NE.AND P1, PT, R4, 0x1, PT ;  /* 0x000000010400780c */ /* 0x002fe20003f25270 */
[----:B------:R-:W-:-:S02]  /*c000*/  IMAD.MOV R4, RZ, RZ, -R2 ;  /* 0x000000ffff047224 */ /* 0x000fc400078e0a02 */
[----:B------:R-:W-:Y:S02]  /*c010*/  IMAD.MOV.U32 R2, RZ, RZ, R11 ;  /* 0x000000ffff027224 */ /* 0x000fe400078e000b */
[----:B------:R-:W-:Y:S01]  /*c020*/  IMAD R15, R4, UR4, R15 ;  /* 0x00000004040f7c24 */ /* 0x000fe2000f8e020f */
[----:B------:R-:W-:-:S03]  /*c030*/  ULDC UR4, c[0x0][0x600] ;  /* 0x0001800000047ab9 */ /* 0x000fc60000000800 */
[----:B------:R-:W-:-:S04]  /*c040*/  IMAD R15, R15, UR4, R14 ;  /* 0x000000040f0f7c24 */ /* 0x000fc8000f8e020e */
[----:B0-----:R-:W-:-:S04]  /*c050*/  @P1 IMAD R12, R13, R20, R10 ;  /* 0x000000140d0c1224 */ /* 0x001fc800078e020a */
[----:B------:R-:W-:-:S05]  /*c060*/  IMAD R12, R19, UR5, R12 ;  /* 0x00000005130c7c24 */ /* 0x000fca000f8e020c */
[----:B------:R-:W-:Y:S02]  /*c070*/  SEL R22, R15, R12, !P1 ;  /* 0x0000000c0f167207 */ /* 0x000fe40004800000 */
[----:B------:R-:W-:-:S07]  /*c080*/  SEL R19, R12, R15, !P1 ;  /* 0x0000000f0c137207 */ /* 0x000fce0004800000 */
.L_x_304:
[----:B------:R-:W-:Y:S05]  /*c090*/  BSYNC B1 ;  /* 0x0000000000017941 */ /* 0x000fea0003800000 */
.L_x_303:
[----:B------:R-:W-:-:S13]  /*c0a0*/  LOP3.LUT P1, RZ, R3, 0xff, RZ, 0xc0, !PT ;  /* 0x000000ff03ff7812 */ /* 0x000fda000782c0ff */
[----:B------:R-:W-:Y:S05]  /*c0b0*/  @P1 BRA `(.L_x_307) ;  /* 0xfffffff000941947 */ /* 0x000fea000383ffff */
[----:B------:R-:W-:Y:S05]  /*c0c0*/  BSYNC B0 ;  /* 0x0000000000007941 */ /* 0x000fea0003800000 */
.L_x_295:
[----:B------:R-:W-:-:S03]  /*c0d0*/  UMOV UR4, 0xffffffff ;  /* 0xffffffff00047882 */ /* 0x000fc60000000000 */
[----:B------:R-:W-:Y:S05]  /*c0e0*/  BRA.DIV UR4, `(.L_x_308) ;  /* 0x00000006041c7947 */ /* 0x000fea000b800000 */
[----:B------:R-:W-:-:S13]  /*c0f0*/  ELECT P6, URZ, PT ;  /* 0x00000000003f782f */ /* 0x000fda00038c0000 */
.L_x_323:
[----:B------:R-:W-:Y:S04]  /*c100*/  BSSY B0, `(.L_x_309) ;  /* 0x0000022000007945 */ /* 0x000fe80003800000 */
[----:B------:R-:W-:Y:S05]  /*c110*/  @!P6 BRA `(.L_x_310) ;  /* 0x000000000080e947 */ /* 0x000fea0003800000 */
[----:B------:R-:W-:-:S04]  /*c120*/  LOP3.LUT R16, R16, 0x2, RZ, 0xfc, !PT ;  /* 0x0000000210107812 */ /* 0x000fc800078efcff */
[----:B------:R-:W-:-:S13]  /*c130*/  ISETP.NE.AND P0, PT, R16, 0x3, PT ;  /* 0x000000031000780c */ /* 0x000fda0003f05270 */
[----:B------:R-:W-:Y:S05]  /*c140*/  @!P0 BRA `(.L_x_311) ;  /* 0x0000000000048947 */ /* 0x000fea0003800000 */
[----:B------:R-:W-:Y:S01]  /*c150*/  BPT.TRAP 0x1 ;  /* 0x000000040000795c */ /* 0x000fe20000300000 */
.L_x_311:
[----:B------:R-:W0:Y:S01]  /*c160*/  S2R R3, SR_CgaCtaId ;  /* 0x0000000000037919 */ /* 0x000e220000008800 */
[----:B------:R-:W-:-:S04]  /*c170*/  MOV R2, 0x400 ;  /* 0x0000040000027802 */ /* 0x000fc80000000f00 */
[----:B0-----:R-:W-:Y:S02]  /*c180*/  LEA R3, R3, R2, 0x18 ;  /* 0x0000000203037211 */ /* 0x001fe400078ec0ff */
[----:B------:R-:W-:-:S03]  /*c190*/  SHF.L.U32 R2, R0, 0x1f, RZ ;  /* 0x0000001f00027819 */ /* 0x000fc600000006ff */
[----:B------:R-:W-:-:S04]  /*c1a0*/  VIADD R3, R3, 0x18 ;  /* 0x0000001803037836 */ /* 0x000fc80000000000 */
[C---:B------:R-:W-:Y:S02]  /*c1b0*/  IMAD R7, R8.reuse, 0x8, R3 ;  /* 0x0000000808077824 */ /* 0x040fe400078e0203 */
[----:B------:R-:W-:Y:S02]  /*c1c0*/  VIADD R8, R8, 0x1 ;  /* 0x0000000108087836 */ /* 0x000fe40000000000 */
[----:B------:R-:W0:Y:S03]  /*c1d0*/  SYNCS.PHASECHK.TRANS64.TRYWAIT P0, [R7+URZ], R2 ;  /* 0x00000002070075a7 */ /* 0x000e26000800017f */
[----:B------:R-:W-:-:S04]  /*c1e0*/  ISETP.NE.AND P1, PT, R8, 0x3, PT ;  /* 0x000000030800780c */ /* 0x000fc80003f25270 */
[----:B------:R-:W-:Y:S02]  /*c1f0*/  SEL R5, RZ, 0x1, P1 ;  /* 0x00000001ff057807 */ /* 0x000fe40000800000 */
[----:B------:R-:W-:Y:S02]  /*c200*/  SEL R8, R8, RZ, P1 ;  /* 0x000000ff08087207 */ /* 0x000fe40000800000 */
[----:B------:R-:W-:-:S03]  /*c210*/  LOP3.LUT R5, R0, R5, RZ, 0x3c, !PT ;  /* 0x0000000500057212 */ /* 0x000fc600078e3cff */
[----:B------:R-:W-:Y:S01]  /*c220*/  IMAD R9, R8, 0x8, R3 ;  /* 0x0000000808097824 */ /* 0x000fe200078e0203 */
[----:B------:R-:W-:Y:S01]  /*c230*/  SHF.L.U32 R4, R5, 0x1f, RZ ;  /* 0x0000001f05047819 */ /* 0x000fe200000006ff */
[----:B0-----:R-:W-:Y:S06]  /*c240*/  @!P0 BRA `(.L_x_312) ;  /* 0x0000000000e48947 */ /* 0x001fec0003800000 */
.L_x_324:
[----:B------:R-:W1:Y:S01]  /*c250*/  SYNCS.PHASECHK.TRANS64.TRYWAIT P0, [R9+URZ], R4 ;  /* 0x00000004090075a7 */ /* 0x000e62000800017f */
[----:B------:R-:W-:-:S05]  /*c260*/  VIADD R0, R8, 0x1 ;  /* 0x0000000108007836 */ /* 0x000fca0000000000 */
[----:B------:R-:W-:-:S04]  /*c270*/  ISETP.NE.AND P1, PT, R0, 0x3, PT ;  /* 0x000000030000780c */ /* 0x000fc80003f25270 */
[----:B0-----:R-:W-:Y:S02]  /*c280*/  SEL R2, RZ, 0x1, P1 ;  /* 0x00000001ff027807 */ /* 0x001fe40000800000 */
[----:B------:R-:W-:Y:S02]  /*c290*/  SEL R0, R0, RZ, P1 ;  /* 0x000000ff00007207 */ /* 0x000fe40000800000 */
[----:B------:R-:W-:Y:S01]  /*c2a0*/  LOP3.LUT R2, R5, R2, RZ, 0x3c, !PT ;  /* 0x0000000205027212 */ /* 0x000fe200078e3cff */
[----:B-1----:R-:W-:Y:S06]  /*c2b0*/  @!P0 BRA `(.L_x_313) ;  /* 0x0000000000dc8947 */ /* 0x002fec0003800000 */
.L_x_325:
[----:B------:R-:W-:Y:S01]  /*c2c0*/  IMAD R3, R0, 0x8, R3 ;  /* 0x0000000800037824 */ /* 0x000fe200078e0203 */
[----:B------:R-:W-:-:S07]  /*c2d0*/  SHF.L.U32 R0, R2, 0x1f, RZ ;  /* 0x0000001f02007819 */ /* 0x000fce00000006ff */
.L_x_314:
[----:B-1----:R1:W2:Y:S02]  /*c2e0*/  SYNCS.PHASECHK.TRANS64.TRYWAIT P0, [R3+URZ], R0 ;  /* 0x00000000030075a7 */ /* 0x0022a4000800017f */
[----:B--2---:R-:W-:Y:S05]  /*c2f0*/  @!P0 NANOSLEEP.SYNCS 0x989680 ;  /* 0x009896800000895d */ /* 0x004fea0003900000 */
[----:B------:R-:W2:Y:S02]  /*c300*/  @!P0 SYNCS.PHASECHK.TRANS64 P0, [R3+URZ], R0 ;  /* 0x00000000030085a7 */ /* 0x000ea4000800007f */
[----:B--2---:R-:W-:Y:S05]  /*c310*/  @!P0 BRA `(.L_x_314) ;  /* 0xfffffffc00f08947 */ /* 0x004fea000383ffff */
.L_x_310:
[----:B------:R-:W-:Y:S05]  /*c320*/  BSYNC B0 ;  /* 0x0000000000007941 */ /* 0x000fea0003800000 */
.L_x_309:
[----:B------:R-:W-:Y:S05]  /*c330*/  EXIT ;  /* 0x000000000000794d */ /* 0x000fea0003800000 */
.L_x_19:
[----:B-1----:R1:W2:Y:S02]  /*c340*/  SYNCS.PHASECHK.TRANS64.TRYWAIT P0, [R161+URZ], R0 ;  /* 0x00000000a10075a7 */ /* 0x0022a4000800017f */
[----:B--2---:R-:W-:Y:S05]  /*c350*/  @!P0 NANOSLEEP.SYNCS 0x989680 ;  /* 0x009896800000895d */ /* 0x004fea0003900000 */
[----:B------:R-:W2:Y:S02]  /*c360*/  @!P0 SYNCS.PHASECHK.TRANS64 P0, [R161+URZ], R0 ;  /* 0x00000000a10085a7 */ /* 0x000ea4000800007f */
[----:B--2---:R-:W-:Y:S05]  /*c370*/  @!P0 BRA `(.L_x_19) ;  /* 0xfffffffc00f08947 */ /* 0x004fea000383ffff */
[----:B------:R-:W-:Y:S05]  /*c380*/  BRA `(.L_x_315) ;  /* 0xffffff5000b07947 */ /* 0x000fea000383ffff */
.L_x_24:
[----:B--2---:R2:W3:Y:S02]  /*c390*/  SYNCS.PHASECHK.TRANS64.TRYWAIT P1, [R3+URZ], R0 ;  /* 0x00000000030075a7 */ /* 0x0044e4000802017f */
[----:B---3--:R-:W-:Y:S05]  /*c3a0*/  @!P1 NANOSLEEP.SYNCS 0x989680 ;  /* 0x009896800000995d */ /* 0x008fea0003900000 */
[----:B------:R-:W3:Y:S02]  /*c3b0*/  @!P1 SYNCS.PHASECHK.TRANS64 P1, [R3+URZ], R0 ;  /* 0x00000000030095a7 */ /* 0x000ee4000802007f */
[----:B---3--:R-:W-:Y:S05]  /*c3c0*/  @!P1 BRA `(.L_x_24) ;  /* 0xfffffffc00f09947 */ /* 0x008fea000383ffff */
[----:B------:R-:W-:Y:S05]  /*c3d0*/  BRA `(.L_x_23) ;  /* 0xffffff54001c7947 */ /* 0x000fea000383ffff */
.L_x_29:
[----:B--2---:R-:W-:-:S04]  /*c3e0*/  IMAD.U32 R5, RZ, RZ, UR4 ;  /* 0x00000004ff057e24 */ /* 0x004fc8000f8e00ff */
[----:B------:R2:W3:Y:S03]  /*c3f0*/  SYNCS.PHASECHK.TRANS64.TRYWAIT P1, [R5+URZ], R4 ;  /* 0x00000004050075a7 */ /* 0x0004e6000802017f */
[----:B---3--:R-:W-:Y:S05]  /*c400*/  @!P1 NANOSLEEP.SYNCS 0x989680 ;  /* 0x009896800000995d */ /* 0x008fea0003900000 */
[----:B------:R-:W3:Y:S02]  /*c410*/  @!P1 SYNCS.PHASECHK.TRANS64 P1, [R5+URZ], R4 ;  /* 0x00000004050095a7 */ /* 0x000ee4000802007f */
[----:B---3--:R-:W-:Y:S05]  /*c420*/  @!P1 BRA `(.L_x_29) ;  /* 0xfffffffc00ec9947 */ /* 0x008fea000383ffff */
[----:B------:R-:W-:Y:S05]  /*c430*/  BRA `(.L_x_28) ;  /* 0xffffff5c007c7947 */ /* 0x000fea000383ffff */
.L_x_35:
[----:B-1----:R1:W2:Y:S02]  /*c440*/  SYNCS.PHASECHK.TRANS64.TRYWAIT P0, [R161+URZ+0x10], R0 ;  /* 0x00001000a10075a7 */ /* 0x0022a4000800017f */
[----:B--2---:R-:W-:Y:S05]  /*c450*/  @!P0 NANOSLEEP.SYNCS 0x989680 ;  /* 0x009896800000895d */ /* 0x004fea0003900000 */
[----:B------:R-:W2:Y:S02]  /*c460*/  @!P0 SYNCS.PHASECHK.TRANS64 P0, [R161+URZ+0x10], R0 ;  /* 0x00001000a10085a7 */ /* 0x000ea4000800007f */
[----:B--2---:R-:W-:Y:S05]  /*c470*/  @!P0 BRA `(.L_x_35) ;  /* 0xfffffffc00f08947 */ /* 0x004fea000383ffff */
[----:B------:R-:W-:Y:S05]  /*c480*/  BRA `(.L_x_316) ;  /* 0xffffff6800547947 */ /* 0x000fea000383ffff */
.L_x_296:
[----:B------:R-:W-:Y:S01]  /*c490*/  BSSY B1, `(.L_x_317) ;  /* 0x0000006000017945 */ /* 0x000fe20003800000 */
[----:B------:R-:W-:-:S07]  /*c4a0*/  IMAD.MOV.U32 R15, RZ, RZ, -0x1 ;  /* 0xffffffffff0f7424 */ /* 0x000fce00078e00ff */
[----:B-----5:R-:W-:Y:S05]  /*c4b0*/  WARPSYNC.COLLECTIVE R15, `(.L_x_318) ;  /* 0x000000000f0c7348 */ /* 0x020fea0003c00000 */
[----:B------:R-:W-:Y:S02]  /*c4c0*/  ELECT P6, UR62, PT ;  /* 0x00000000003e782f */ /* 0x000fe400038c0000 */
[----:B------:R-:W-:Y:S01]  /*c4d0*/  MOV R14, UR62 ;  /* 0x0000003e000e7c02 */ /* 0x000fe20008000f00 */
[----:B-----5:R-:W-:Y:S10]  /*c4e0*/  ENDCOLLECTIVE ;  /* 0x000000000000791b */ /* 0x020ff40003800000 */
.L_x_318:
[----:B------:R-:W-:Y:S05]  /*c4f0*/  BSYNC B1 ;  /* 0x0000000000017941 */ /* 0x000fea0003800000 */
.L_x_317:
[----:B------:R-:W-:Y:S05]  /*c500*/  BRA `(.L_x_319) ;  /* 0xffffffec008c7947 */ /* 0x000fea000383ffff */
.L_x_299:
[----:B-1----:R1:W2:Y:S02]  /*c510*/  SYNCS.PHASECHK.TRANS64.TRYWAIT P1, [R12+URZ+0x18], R5 ;  /* 0x000018050c0075a7 */ /* 0x0022a4000802017f */
[----:B--2---:R-:W-:Y:S05]  /*c520*/  @!P1 NANOSLEEP.SYNCS 0x989680 ;  /* 0x009896800000995d */ /* 0x004fea0003900000 */
[----:B------:R-:W2:Y:S02]  /*c530*/  @!P1 SYNCS.PHASECHK.TRANS64 P1, [R12+URZ+0x18], R5 ;  /* 0x000018050c0095a7 */ /* 0x000ea4000802007f */
[----:B--2---:R-:W-:Y:S05]  /*c540*/  @!P1 BRA `(.L_x_299) ;  /* 0xfffffffc00f09947 */ /* 0x004fea000383ffff */
[----:B------:R-:W-:Y:S05]  /*c550*/  BRA `(.L_x_320) ;  /* 0xffffffec00c87947 */ /* 0x000fea000383ffff */
.L_x_308:
[----:B------:R-:W-:Y:S01]  /*c560*/  BSSY B0, `(.L_x_321) ;  /* 0x0000006000007945 */ /* 0x000fe20003800000 */
[----:B------:R-:W-:-:S07]  /*c570*/  IMAD.MOV.U32 R15, RZ, RZ, -0x1 ;  /* 0xffffffffff0f7424 */ /* 0x000fce00078e00ff */
[----:B-----5:R-:W-:Y:S05]  /*c580*/  WARPSYNC.COLLECTIVE R15, `(.L_x_322) ;  /* 0x000000000f0c7348 */ /* 0x020fea0003c00000 */
[----:B------:R-:W-:Y:S02]  /*c590*/  ELECT P6, UR62, PT ;  /* 0x00000000003e782f */ /* 0x000fe400038c0000 */
[----:B------:R-:W-:Y:S01]  /*c5a0*/  MOV R14, UR62 ;  /* 0x0000003e000e7c02 */ /* 0x000fe20008000f00 */
[----:B-----5:R-:W-:Y:S10]  /*c5b0*/  ENDCOLLECTIVE ;  /* 0x000000000000791b */ /* 0x020ff40003800000 */
.L_x_322:
[----:B------:R-:W-:Y:S05]  /*c5c0*/  BSYNC B0 ;  /* 0x0000000000007941 */ /* 0x000fea0003800000 */
.L_x_321:
[----:B------:R-:W-:Y:S05]  /*c5d0*/  BRA `(.L_x_323) ;  /* 0xfffffff800c87947 */ /* 0x000fea000383ffff */
.L_x_312:
[----:B0-----:R0:W1:Y:S02]  /*c5e0*/  SYNCS.PHASECHK.TRANS64.TRYWAIT P0, [R7+URZ], R2 ;  /* 0x00000002070075a7 */ /* 0x001064000800017f */
[----:B-1----:R-:W-:Y:S05]  /*c5f0*/  @!P0 NANOSLEEP.SYNCS 0x989680 ;  /* 0x009896800000895d */ /* 0x002fea0003900000 */
[----:B------:R-:W1:Y:S02]  /*c600*/  @!P0 SYNCS.PHASECHK.TRANS64 P0, [R7+URZ], R2 ;  /* 0x00000002070085a7 */ /* 0x000e64000800007f */
[----:B-1----:R-:W-:Y:S05]  /*c610*/  @!P0 BRA `(.L_x_312) ;  /* 0xfffffffc00f08947 */ /* 0x002fea000383ffff */
[----:B------:R-:W-:Y:S05]  /*c620*/  BRA `(.L_x_324) ;  /* 0xfffffffc00087947 */ /* 0x000fea000383ffff */
.L_x_313:
[----:B0-----:R0:W1:Y:S02]  /*c630*/  SYNCS.PHASECHK.TRANS64.TRYWAIT P0, [R9+URZ], R4 ;  /* 0x00000004090075a7 */ /* 0x001064000800017f */
[----:B-1----:R-:W-:Y:S05]  /*c640*/  @!P0 NANOSLEEP.SYNCS 0x989680 ;  /* 0x009896800000895d */ /* 0x002fea0003900000 */
[----:B------:R-:W1:Y:S02]  /*c650*/  @!P0 SYNCS.PHASECHK.TRANS64 P0, [R9+URZ], R4 ;  /* 0x00000004090085a7 */ /* 0x000e64000800007f */
[----:B-1----:R-:W-:Y:S05]  /*c660*/  @!P0 BRA `(.L_x_313) ;  /* 0xfffffffc00f08947 */ /* 0x002fea000383ffff */
[----:B------:R-:W-:Y:S05]  /*c670*/  BRA `(.L_x_325) ;  /* 0xfffffffc00107947 */ /* 0x000fea000383ffff */
.L_x_326:
[----:B------:R-:W-:-:S00]  /*c680*/  BRA `(.L_x_326) ;  /* 0xfffffffc00fc7947 */ /* 0x000fc0000383ffff */
[----:B------:R-:W-:-:S00]  /*c690*/  NOP ;  /* 0x0000000000007918 */ /* 0x000fc00000000000 */
        /* <DEDUP_REMOVED lines=14> */
.L_x_327:


//--------------------- .nv.global.init           --------------------------
	.section	.nv.global.init,"aw",@progbits
.nv.global.init:
	.type		$str$22,@object
	.size		$str$22,($str$23 - $str$22)
$str$22:
        /*0000*/ 	.byte	0x6b, 0x5f, 0x74, 0x69, 0x6c, 0x65, 0x5f, 0x63, 0x6f, 0x75, 0x6e, 0x74, 0x20, 0x3e, 0x3d, 0x20
        /*0010*/ 	.byte	0x31, 0x00
	.type		$str$23,@object
	.size		$str$23,(__unnamed_1 - $str$23)
$str$23:
        /*0012*/ 	.byte	0x2f, 0x74, 0x6d, 0x70, 0x2f, 0x63, 0x75, 0x74, 0x6c, 0x61, 0x73, 0x73, 0x5f, 0x73, 0x77, 0x65
        /*0022*/ 	.byte	0x65, 0x70, 0x5f, 0x73, 0x72, 0x63, 0x2f, 0x69, 0x6e, 0x63, 0x6c, 0x75, 0x64, 0x65, 0x2f, 0x63
        /*0032*/ 	.byte	0x75, 0x74, 0x6c, 0x61, 0x73, 0x73, 0x2f, 0x67, 0x65, 0x6d, 0x6d, 0x2f, 0x63, 0x6f, 0x6c, 0x6c
        /*0042*/ 	.byte	0x65, 0x63, 0x74, 0x69, 0x76, 0x65, 0x2f, 0x73, 0x6d, 0x39, 0x30, 0x5f, 0x6d, 0x6d, 0x61, 0x5f
        /*0052*/ 	.byte	0x74, 0x6d, 0x61, 0x5f, 0x67, 0x6d, 0x6d, 0x61, 0x5f, 0x73, 0x73, 0x5f, 0x77, 0x61, 0x72, 0x70
        /*0062*/ 	.byte	0x73, 0x70, 0x65, 0x63, 0x69, 0x61, 0x6c, 0x69, 0x7a, 0x65, 0x64, 0x2e, 0x68, 0x70, 0x70, 0x00
	.type		__unnamed_1,@object
	.size		__unnamed_1,(.L_0 - __unnamed_1)
__unnamed_1:
        /*0072*/ 	.byte	0x76, 0x6f, 0x69, 0x64, 0x20, 0x63, 0x75, 0x74, 0x6c, 0x61, 0x73, 0x73, 0x3a, 0x3a, 0x67, 0x65
        /* <DEDUP_REMOVED lines=177> */
        /*0b92*/ 	.byte	0x6e, 0x74, 0x69, 0x74, 0x79, 0x5d, 0x00
.L_0:


//--------------------- .nv.shared._ZN7cutlass13device_kernelINS_4gemm6kernel13GemmUniversalIN4cute5tupleIJiiiiEEENS1_10collective13CollectiveMmaINS1_34MainloopSm90TmaGmmaWarpSpecializedILi3ENS5_IJNS4_1CILi1EEENSA_ILi2EEESB_EEENS1_32KernelTmaWarpSpecializedPingpongEEENS5_IJNSA_ILi64EEENSA_ILi256EEENSA_ILi128EEEEEENS_10tfloat32_tENS5_IJlSB_lEEESK_SL_NS4_8TiledMMAINS4_8MMA_AtomIJNS4_4SM904GMMA30MMA_64x256x8_F32TF32TF32_SS_TNILNSP_7ScaleInE1ELSR_1EEEEEENS4_6LayoutINS5_IJSB_SB_SB_EEENS5_IJNSA_ILi0EEESW_SW_EEEEENS5_IJNS4_10UnderscoreESZ_SZ_EEEEENS4_23SM90_TMA_LOAD_MULTICASTENS4_14ComposedLayoutINS4_7SwizzleILi3ELi4ELi3EEENS4_18smem_ptr_flag_bitsILi32EEENSU_INS5_IJNSA_ILi8EEENSA_ILi32EEEEEENS5_IJS19_SB_EEEEEEEvNS4_8identityENS4_13SM90_TMA_LOADES1D_vS1E_EENS_8epilogue10collective6detail29Sm90TmaWarpSpecializedAdapterINS1I_15DefaultEpilogueISK_SL_SL_NS1H_6thread17LinearCombinationISK_Li1EffLNS1M_9ScaleType4KindE0ELNS_15FloatRoundStyleE2ESK_EENS1_15EpilogueDefaultEEEEEvvEEEEvNT_6ParamsE --------------------------
	.section	.nv.shared._ZN7cutlass13device_kernelINS_4gemm6kernel13GemmUniversalIN4cute5tupleIJiiiiEEENS1_10collective13CollectiveMmaINS1_34MainloopSm90TmaGmmaWarpSpecializedILi3ENS5_IJNS4_1CILi1EEENSA_ILi2EEESB_EEENS1_32KernelTmaWarpSpecializedPingpongEEENS5_IJNSA_ILi64EEENSA_ILi256EEENSA_ILi128EEEEEENS_10tfloat32_tENS5_IJlSB_lEEESK_SL_NS4_8TiledMMAINS4_8MMA_AtomIJNS4_4SM904GMMA30MMA_64x256x8_F32TF32TF32_SS_TNILNSP_7ScaleInE1ELSR_1EEEEEENS4_6LayoutINS5_IJSB_SB_SB_EEENS5_IJNSA_ILi0EEESW_SW_EEEEENS5_IJNS4_10UnderscoreESZ_SZ_EEEEENS4_23SM90_TMA_LOAD_MULTICASTENS4_14ComposedLayoutINS4_7SwizzleILi3ELi4ELi3EEENS4_18smem_ptr_flag_bitsILi32EEENSU_INS5_IJNSA_ILi8EEENSA_ILi32EEEEEENS5_IJS19_SB_EEEEEEEvNS4_8identityENS4_13SM90_TMA_LOADES1D_vS1E_EENS_8epilogue10collective6detail29Sm90TmaWarpSpecializedAdapterINS1I_15DefaultEpilogueISK_SL_SL_NS1H_6thread17LinearCombinationISK_Li1EffLNS1M_9ScaleType4KindE0ELNS_15FloatRoundStyleE2ESK_EENS1_15EpilogueDefaultEEEEEvvEEEEvNT_6ParamsE,"aw",@nobits
	.sectionflags	@""
	.align	16
	.zero		1024


//--------------------- .nv.shared.reserved.0     --------------------------
	.section	.nv.shared.reserved.0,"aw",@nobits
	.weak		__nv_reservedSMEM_offset_0_alias
	.size		__nv_reservedSMEM_offset_0_alias, 0, 0
	.other		__nv_reservedSMEM_offset_0_alias,@"STO_CUDA_RESERVED_SHARED STV_DEFAULT"
__nv_reservedSMEM_offset_0_alias:
	.zero		0


//--------------------- .nv.global                --------------------------
	.section	.nv.global,"aw",@nobits
.nv.global:
	.type		_ZN39_INTERNAL_b52c122d_4_k_cu_7e5b4d2f_59204cute1_E,@object
	.size		_ZN39_INTERNAL_b52c122d_4_k_cu_7e5b4d2f_59204cute1_E,(_ZN39_INTERNAL_b52c122d_4_k_cu_7e5b4d2f_59204cuda3std3__45__cpo6cbeginE - _ZN39_INTERNAL_b52c122d_4_k_cu_7e5b4d2f_59204cute1_E)
_ZN39_INTERNAL_b52c122d_4_k_cu_7e5b4d2f_59204cute1_E:
	.zero		1
	.type		_ZN39_INTERNAL_b52c122d_4_k_cu_7e5b4d2f_59204cuda3std3__45__cpo6cbeginE,@object
	.size		_ZN39_INTERNAL_b52c122d_4_k_cu_7e5b4d2f_59204cuda3std3__45__cpo6cbeginE,(_ZN39_INTERNAL_b52c122d_4_k_cu_7e5b4d2f_59204cuda3std3__48in_placeE - _ZN39_INTERNAL_b52c122d_4_k_cu_7e5b4d2f_59204cuda3std3__45__cpo6cbeginE)
_ZN39_INTERNAL_b52c122d_4_k_cu_7e5b4d2f_59204cuda3std3__45__cpo6cbeginE:
	.zero		1
	.type		_ZN39_INTERNAL_b52c122d_4_k_cu_7e5b4d2f_59204cuda3std3__48in_placeE,@object
	.size		_ZN39_INTERNAL_b52c122d_4_k_cu_7e5b4d2f_59204cuda3std3__48in_placeE,(_ZN39_INTERNAL_b52c122d_4_k_cu_7e5b4d2f_59204cuda3std6ranges3__45__cpo9iter_moveE - _ZN39_INTERNAL_b52c122d_4_k_cu_7e5b4d2f_59204cuda3std3__48in_placeE)
_ZN39_INTERNAL_b52c122d_4_k_cu_7e5b4d2f_59204cuda3std3__48in_placeE:
	.zero		1
	.type		_ZN39_INTERNAL_b52c122d_4_k_cu_7e5b4d2f_59204cuda3std6ranges3__45__cpo9iter_moveE,@object
	.size		_ZN39_INTERNAL_b52c122d_4_k_cu_7e5b4d2f_59204cuda3std6ranges3__45__cpo9iter_moveE,(_ZN39_INTERNAL_b52c122d_4_k_cu_7e5b4d2f_59204cuda3std3__45__cpo5beginE - _ZN39_INTERNAL_b52c122d_4_k_cu_7e5b4d2f_59204cuda3std6ranges3__45__cpo9iter_moveE)
_ZN39_INTERNAL_b52c122d_4_k_cu_7e5b4d2f_59204cuda3std6ranges3__45__cpo9iter_moveE:
	.zero		1
	.type		_ZN39_INTERNAL_b52c122d_4_k_cu_7e5b4d2f_59204cuda3std3__45__cpo5beginE,@object
	.size		_ZN39_INTERNAL_b52c122d_4_k_cu_7e5b4d2f_59204cuda3std3__45__cpo5beginE,(_ZN39_INTERNAL_b52c122d_4_k_cu_7e5b4d2f_59204cuda3std3__441_GLOBAL__N__b52c122d_4_k_cu_7e5b4d2f_59206ignoreE - _ZN39_INTERNAL_b52c122d_4_k_cu_7e5b4d2f_59204cuda3std3__45__cpo5beginE)
_ZN39_INTERNAL_b52c122d_4_k_cu_7e5b4d2f_59204cuda3std3__45__cpo5beginE:
	.zero		1
	.type		_ZN39_INTERNAL_b52c122d_4_k_cu_7e5b4d2f_59204cuda3std3__441_GLOBAL__N__b52c122d_4_k_cu_7e5b4d2f_59206ignoreE,@object
	.size		_ZN39_INTERNAL_b52c122d_4_k_cu_7e5b4d2f_59204cuda3std3__441_GLOBAL__N__b52c122d_4_k_cu_7e5b4d2f_59206ignoreE,(_ZN39_INTERNAL_b52c122d_4_k_cu_7e5b4d2f_59204cute7productE - _ZN39_INTERNAL_b52c122d_4_k_cu_7e5b4d2f_59204cuda3std3__441_GLOBAL__N__b52c122d_4_k_cu_7e5b4d2f_59206ignoreE)
_ZN39_INTERNAL_b52c122d_4_k_cu_7e5b4d2f_59204cuda3std3__441_GLOBAL__N__b52c122d_4_k_cu_7e5b4d2f_59206ignoreE:
	.zero		1
	.type		_ZN39_INTERNAL_b52c122d_4_k_cu_7e5b4d2f_59204cute7productE,@object
	.size		_ZN39_INTERNAL_b52c122d_4_k_cu_7e5b4d2f_59204cute7productE,(_ZN39_INTERNAL_b52c122d_4_k_cu_7e5b4d2f_59204cuda3std3__45__cpo3endE - _ZN39_INTERNAL_b52c122d_4_k_cu_7e5b4d2f_59204cute7productE)
_ZN39_INTERNAL_b52c122d_4_k_cu_7e5b4d2f_59204cute7productE:
	.zero		1
	.type		_ZN39_INTERNAL_b52c122d_4_k_cu_7e5b4d2f_59204cuda3std3__45__cpo3endE,@object
	.size		_ZN39_INTERNAL_b52c122d_4_k_cu_7e5b4d2f_59204cuda3std3__45__cpo3endE,(_ZN39_INTERNAL_b52c122d_4_k_cu_7e5b4d2f_59204cuda3std3__419piecewise_constructE - _ZN39_INTERNAL_b52c122d_4_k_cu_7e5b4d2f_59204cuda3std3__45__cpo3endE)
_ZN39_INTERNAL_b52c122d_4_k_cu_7e5b4d2f_59204cuda3std3__45__cpo3endE:
	.zero		1
	.type		_ZN39_INTERNAL_b52c122d_4_k_cu_7e5b4d2f_59204cuda3std3__419piecewise_constructE,@object
	.size		_ZN39_INTERNAL_b52c122d_4_k_cu_7e5b4d2f_59204cuda3std3__419piecewise_constructE,(_ZN39_INTERNAL_b52c122d_4_k_cu_7e5b4d2f_59204cuda3std3__45__cpo4cendE - _ZN39_INTERNAL_b52c122d_4_k_cu_7e5b4d2f_59204cuda3std3__419piecewise_constructE)
_ZN39_INTERNAL_b52c122d_4_k_cu_7e5b4d2f_59204cuda3std3__419piecewise_constructE:
	.zero		1
	.type		_ZN39_INTERNAL_b52c122d_4_k_cu_7e5b4d2f_59204cuda3std3__45__cpo4cendE,@object
	.size		_ZN39_INTERNAL_b52c122d_4_k_cu_7e5b4d2f_59204cuda3std3__45__cpo4cendE,(_ZN39_INTERNAL_b52c122d_4_k_cu_7e5b4d2f_59204cuda3std6ranges3__45__cpo4swapE - _ZN39_INTERNAL_b52c122d_4_k_cu_7e5b4d2f_59204cuda3std3__45__cpo4cendE)
_ZN39_INTERNAL_b52c122d_4_k_cu_7e5b4d2f_59204cuda3std3__45__cpo4cendE:
	.zero		1
	.type		_ZN39_INTERNAL_b52c122d_4_k_cu_7e5b4d2f_59204cuda3std6ranges3__45__cpo4swapE,@object
	.size		_ZN39_INTERNAL_b52c122d_4_k_cu_7e5b4d2f_59204cuda3std6ranges3__45__cpo4swapE,(.L_8 - _ZN39_INTERNAL_b52c122d_4_k_cu_7e5b4d2f_59204cuda3std6ranges3__45__cpo4swapE)
_ZN39_INTERNAL_b52c122d_4_k_cu_7e5b4d2f_59204cuda3std6ranges3__45__cpo4swapE:
	.zero		1
.L_8:


//--------------------- .nv.constant0._ZN7cutlass13device_kernelINS_4gemm6kernel13GemmUniversalIN4cute5tupleIJiiiiEEENS1_10collective13CollectiveMmaINS1_34MainloopSm90TmaGmmaWarpSpecializedILi3ENS5_IJNS4_1CILi1EEENSA_ILi2EEESB_EEENS1_32KernelTmaWarpSpecializedPingpongEEENS5_IJNSA_ILi64EEENSA_ILi256EEENSA_ILi128EEEEEENS_10tfloat32_tENS5_IJlSB_lEEESK_SL_NS4_8TiledMMAINS4_8MMA_AtomIJNS4_4SM904GMMA30MMA_64x256x8_F32TF32TF32_SS_TNILNSP_7ScaleInE1ELSR_1EEEEEENS4_6LayoutINS5_IJSB_SB_SB_EEENS5_IJNSA_ILi0EEESW_SW_EEEEENS5_IJNS4_10UnderscoreESZ_SZ_EEEEENS4_23SM90_TMA_LOAD_MULTICASTENS4_14ComposedLayoutINS4_7SwizzleILi3ELi4ELi3EEENS4_18smem_ptr_flag_bitsILi32EEENSU_INS5_IJNSA_ILi8EEENSA_ILi32EEEEEENS5_IJS19_SB_EEEEEEEvNS4_8identityENS4_13SM90_TMA_LOADES1D_vS1E_EENS_8epilogue10collective6detail29Sm90TmaWarpSpecializedAdapterINS1I_15DefaultEpilogueISK_SL_SL_NS1H_6thread17LinearCombinationISK_Li1EffLNS1M_9ScaleType4KindE0ELNS_15FloatRoundStyleE2ESK_EENS1_15EpilogueDefaultEEEEEvvEEEEvNT_6ParamsE --------------------------
	.section	.nv.constant0._ZN7cutlass13device_kernelINS_4gemm6kernel13GemmUniversalIN4cute5tupleIJiiiiEEENS1_10collective13CollectiveMmaINS1_34MainloopSm90TmaGmmaWarpSpecializedILi3ENS5_IJNS4_1CILi1EEENSA_ILi2EEESB_EEENS1_32KernelTmaWarpSpecializedPingpongEEENS5_IJNSA_ILi64EEENSA_ILi256EEENSA_ILi128EEEEEENS_10tfloat32_tENS5_IJlSB_lEEESK_SL_NS4_8TiledMMAINS4_8MMA_AtomIJNS4_4SM904GMMA30MMA_64x256x8_F32TF32TF32_SS_TNILNSP_7ScaleInE1ELSR_1EEEEEENS4_6LayoutINS5_IJSB_SB_SB_EEENS5_IJNSA_ILi0EEESW_SW_EEEEENS5_IJNS4_10UnderscoreESZ_SZ_EEEEENS4_23SM90_TMA_LOAD_MULTICASTENS4_14ComposedLayoutINS4_7SwizzleILi3ELi4ELi3EEENS4_18smem_ptr_flag_bitsILi32EEENSU_INS5_IJNSA_ILi8EEENSA_ILi32EEEEEENS5_IJS19_SB_EEEEEEEvNS4_8identityENS4_13SM90_TMA_LOADES1D_vS1E_EENS_8epilogue10collective6detail29Sm90TmaWarpSpecializedAdapterINS1I_15DefaultEpilogueISK_SL_SL_NS1H_6thread17LinearCombinationISK_Li1EffLNS1M_9ScaleType4KindE0ELNS_15FloatRoundStyleE2ESK_EENS1_15EpilogueDefaultEEEEEvvEEEEvNT_6ParamsE,"a",@progbits
	.sectionflags	@""
	.align	4
.nv.constant0._ZN7cutlass13device_kernelINS_4gemm6kernel13GemmUniversalIN4cute5tupleIJiiiiEEENS1_10collective13CollectiveMmaINS1_34MainloopSm90TmaGmmaWarpSpecializedILi3ENS5_IJNS4_1CILi1EEENSA_ILi2EEESB_EEENS1_32KernelTmaWarpSpecializedPingpongEEENS5_IJNSA_ILi64EEENSA_ILi256EEENSA_ILi128EEEEEENS_10tfloat32_tENS5_IJlSB_lEEESK_SL_NS4_8TiledMMAINS4_8MMA_AtomIJNS4_4SM904GMMA30MMA_64x256x8_F32TF32TF32_SS_TNILNSP_7ScaleInE1ELSR_1EEEEEENS4_6LayoutINS5_IJSB_SB_SB_EEENS5_IJNSA_ILi0EEESW_SW_EEEEENS5_IJNS4_10UnderscoreESZ_SZ_EEEEENS4_23SM90_TMA_LOAD_MULTICASTENS4_14ComposedLayoutINS4_7SwizzleILi3ELi4ELi3EEENS4_18smem_ptr_flag_bitsILi32EEENSU_INS5_IJNSA_ILi8EEENSA_ILi32EEEEEENS5_IJS19_SB_EEEEEEEvNS4_8identityENS4_13SM90_TMA_LOADES1D_vS1E_EENS_8epilogue10collective6detail29Sm90TmaWarpSpecializedAdapterINS1I_15DefaultEpilogueISK_SL_SL_NS1H_6thread17LinearCombinationISK_Li1EffLNS1M_9ScaleType4KindE0ELNS_15FloatRoundStyleE2ESK_EENS1_15EpilogueDefaultEEEEEvvEEEEvNT_6ParamsE:
	.zero		1664


//--------------------- SYMBOLS --------------------------

	.type		.nv.reservedSmem.offset0,@object
	.size		.nv.reservedSmem.offset0,0x4
	.type		__assertfail,@function
